// auto-generated by cutlass_sweep.gemm — config: {"arch": "sm_90", "cluster_m": 2, "cluster_n": 1, "dtype": "bf16", "dtype_b": "bf16", "layout": "nt", "stages": 0, "tile_k": 128, "tile_m": 64, "tile_n": 32}
#include "cutlass/cutlass.h"
#include "cutlass/gemm/collective/collective_builder.hpp"
#include "cutlass/gemm/device/gemm_universal_adapter.h"
#include "cutlass/gemm/kernel/gemm_universal.hpp"
#include "cutlass/epilogue/collective/collective_builder.hpp"

using ElemA = cutlass::bfloat16_t;
using ElemB = cutlass::bfloat16_t;
using ElemCD = cutlass::bfloat16_t;
using Acc  = float;
using TileShape    = cute::Shape<cute::_64, cute::_32, cute::_128>;
using ClusterShape = cute::Shape<cute::_2, cute::_1, cute::_1>;

using CollectiveEpilogue = typename cutlass::epilogue::collective::CollectiveBuilder<
    cutlass::arch::Sm90, cutlass::arch::OpClassTensorOp,
    TileShape, ClusterShape,
    cutlass::epilogue::collective::EpilogueTileAuto,
    Acc, Acc,
    ElemCD, cutlass::layout::RowMajor, 128 / cutlass::sizeof_bits<ElemCD>::value,
    ElemCD, cutlass::layout::RowMajor, 128 / cutlass::sizeof_bits<ElemCD>::value,
    cutlass::epilogue::collective::EpilogueScheduleAuto
  >::CollectiveOp;

using CollectiveMainloop = typename cutlass::gemm::collective::CollectiveBuilder<
    cutlass::arch::Sm90, cutlass::arch::OpClassTensorOp,
    ElemA, cutlass::layout::RowMajor, 128 / cutlass::sizeof_bits<ElemA>::value,
    ElemB, cutlass::layout::ColumnMajor, 128 / cutlass::sizeof_bits<ElemB>::value,
    Acc,
    TileShape, ClusterShape,
    cutlass::gemm::collective::StageCountAutoCarveout<static_cast<int>(sizeof(typename CollectiveEpilogue::SharedStorage))>,
    cutlass::gemm::collective::KernelScheduleAuto
  >::CollectiveOp;

using GemmKernel = cutlass::gemm::kernel::GemmUniversal<
    cute::Shape<int,int,int,int>,
    CollectiveMainloop,
    CollectiveEpilogue
>;
using Gemm = cutlass::gemm::device::GemmUniversalAdapter<GemmKernel>;

// Force the device kernel symbol into the cubin without needing a host main.
auto* _anchor = &cutlass::device_kernel<GemmKernel>;


// ===== COMPILED SASS (sm_90a) =====

	.target	sm_90a

	.elftype	@"ET_EXEC"


//--------------------- .note.nv.tkinfo           --------------------------
	.section	.note.nv.tkinfo,"",@"SHT_NOTE"
	.sectionflags	@"SHF_NOTE_NV_TKINFO"
	.tkinfo
        /*0018*/ 	.word	0x00000002
        /*0030*/ 	.string	""
        /*0030*/ 	.string	"ptxas"
        /*0030*/ 	.string	"Cuda compilation tools, release 13.0, V13.0.88"
        /*0030*/ 	.string	"Build cuda_13.0.r13.0/compiler.36424714_0"
        /*0030*/ 	.string	"-arch sm_90a -m 64 "



//--------------------- .note.nv.cuinfo           --------------------------
	.section	.note.nv.cuinfo,"",@"SHT_NOTE"
	.sectionflags	@"SHF_NOTE_NV_CUINFO"
        /*0018*/ 	.short	0x0002
        /*001a*/ 	.short	0x005a
        /*001c*/ 	.short	0x0082
	.zero		2


//--------------------- .nv.info                  --------------------------
	.section	.nv.info,"",@"SHT_CUDA_INFO"
	.align	4


	//----- nvinfo : EIATTR_REGCOUNT
	.align		4
        /*0000*/ 	.byte	0x04, 0x2f
        /*0002*/ 	.short	(.L_15 - .L_14)
	.align		4
.L_14:
        /*0004*/ 	.word	index@(_ZN7cutlass13device_kernelINS_4gemm6kernel13GemmUniversalIN4cute5tupleIJiiiiEEENS1_10collective13CollectiveMmaINS1_34MainloopSm90TmaGmmaWarpSpecializedILi9ENS5_IJNS4_1CILi2EEENSA_ILi1EEESC_EEENS1_32KernelTmaWarpSpecializedPingpongEEENS5_IJNSA_ILi64EEENSA_ILi32EEENSA_ILi128EEEEEENS_10bfloat16_tENS5_IJlSC_lEEESK_SL_NS4_8TiledMMAINS4_8MMA_AtomIJNS4_4SM904GMMA27MMA_64x32x16_F32BF16BF16_SSILNSP_5MajorE0ELSR_0ELNSP_7ScaleInE1ELSS_1EEEEEENS4_6LayoutINS5_IJSC_SC_SC_EEENS5_IJNSA_ILi0EEESX_SX_EEEEENS5_IJNS4_10UnderscoreES10_S10_EEEEENS4_13SM90_TMA_LOADENS4_14ComposedLayoutINS4_7SwizzleILi3ELi4ELi3EEENS4_18smem_ptr_flag_bitsILi16EEENSV_INS5_IJNSA_ILi8EEESG_EEENS5_IJSG_SC_EEEEEEEvNS4_8identityENS4_23SM90_TMA_LOAD_MULTICASTES1D_vS1E_EENS_8epilogue10collective6detail29Sm90TmaWarpSpecializedAdapterINS1I_15DefaultEpilogueISK_SL_SL_NS1H_6thread17LinearCombinationISK_Li1EffLNS1M_9ScaleType4KindE0ELNS_15FloatRoundStyleE2ESK_EENS1_15EpilogueDefaultEEEEEvvEEEEvNT_6ParamsE)
        /*0008*/ 	.word	0x000000a8


	//----- nvinfo : EIATTR_FRAME_SIZE
	.align		4
.L_15:
        /*000c*/ 	.byte	0x04, 0x11
        /*000e*/ 	.short	(.L_17 - .L_16)
	.align		4
.L_16:
        /*0010*/ 	.word	index@(_ZN7cutlass13device_kernelINS_4gemm6kernel13GemmUniversalIN4cute5tupleIJiiiiEEENS1_10collective13CollectiveMmaINS1_34MainloopSm90TmaGmmaWarpSpecializedILi9ENS5_IJNS4_1CILi2EEENSA_ILi1EEESC_EEENS1_32KernelTmaWarpSpecializedPingpongEEENS5_IJNSA_ILi64EEENSA_ILi32EEENSA_ILi128EEEEEENS_10bfloat16_tENS5_IJlSC_lEEESK_SL_NS4_8TiledMMAINS4_8MMA_AtomIJNS4_4SM904GMMA27MMA_64x32x16_F32BF16BF16_SSILNSP_5MajorE0ELSR_0ELNSP_7ScaleInE1ELSS_1EEEEEENS4_6LayoutINS5_IJSC_SC_SC_EEENS5_IJNSA_ILi0EEESX_SX_EEEEENS5_IJNS4_10UnderscoreES10_S10_EEEEENS4_13SM90_TMA_LOADENS4_14ComposedLayoutINS4_7SwizzleILi3ELi4ELi3EEENS4_18smem_ptr_flag_bitsILi16EEENSV_INS5_IJNSA_ILi8EEESG_EEENS5_IJSG_SC_EEEEEEEvNS4_8identityENS4_23SM90_TMA_LOAD_MULTICASTES1D_vS1E_EENS_8epilogue10collective6detail29Sm90TmaWarpSpecializedAdapterINS1I_15DefaultEpilogueISK_SL_SL_NS1H_6thread17LinearCombinationISK_Li1EffLNS1M_9ScaleType4KindE0ELNS_15FloatRoundStyleE2ESK_EENS1_15EpilogueDefaultEEEEEvvEEEEvNT_6ParamsE)
        /*0014*/ 	.word	0x00000008


	//----- nvinfo : EIATTR_MIN_STACK_SIZE
	.align		4
.L_17:
        /*0018*/ 	.byte	0x04, 0x12
        /*001a*/ 	.short	(.L_19 - .L_18)
	.align		4
.L_18:
        /*001c*/ 	.word	index@(_ZN7cutlass13device_kernelINS_4gemm6kernel13GemmUniversalIN4cute5tupleIJiiiiEEENS1_10collective13CollectiveMmaINS1_34MainloopSm90TmaGmmaWarpSpecializedILi9ENS5_IJNS4_1CILi2EEENSA_ILi1EEESC_EEENS1_32KernelTmaWarpSpecializedPingpongEEENS5_IJNSA_ILi64EEENSA_ILi32EEENSA_ILi128EEEEEENS_10bfloat16_tENS5_IJlSC_lEEESK_SL_NS4_8TiledMMAINS4_8MMA_AtomIJNS4_4SM904GMMA27MMA_64x32x16_F32BF16BF16_SSILNSP_5MajorE0ELSR_0ELNSP_7ScaleInE1ELSS_1EEEEEENS4_6LayoutINS5_IJSC_SC_SC_EEENS5_IJNSA_ILi0EEESX_SX_EEEEENS5_IJNS4_10UnderscoreES10_S10_EEEEENS4_13SM90_TMA_LOADENS4_14ComposedLayoutINS4_7SwizzleILi3ELi4ELi3EEENS4_18smem_ptr_flag_bitsILi16EEENSV_INS5_IJNSA_ILi8EEESG_EEENS5_IJSG_SC_EEEEEEEvNS4_8identityENS4_23SM90_TMA_LOAD_MULTICASTES1D_vS1E_EENS_8epilogue10collective6detail29Sm90TmaWarpSpecializedAdapterINS1I_15DefaultEpilogueISK_SL_SL_NS1H_6thread17LinearCombinationISK_Li1EffLNS1M_9ScaleType4KindE0ELNS_15FloatRoundStyleE2ESK_EENS1_15EpilogueDefaultEEEEEvvEEEEvNT_6ParamsE)
        /*0020*/ 	.word	0x00000008
.L_19:


//--------------------- .nv.compat                --------------------------
	.section	.nv.compat,"",@"SHT_CUDA_COMPAT_INFO"
	.align	4
        /*0000*/ 	.byte	0x02, 0x09, 0x01, 0x00, 0x02, 0x02, 0x04, 0x00, 0x02, 0x05, 0x05, 0x00, 0x03, 0x07, 0x01, 0x01
        /*0010*/ 	.byte	0x02, 0x03, 0x01, 0x00, 0x02, 0x06, 0x01, 0x00, 0x04, 0x0b, 0x08, 0x00, 0x00, 0x00, 0x00, 0x00
        /*0020*/ 	.byte	0x00, 0x00, 0x00, 0x00


//--------------------- .nv.info._ZN7cutlass13device_kernelINS_4gemm6kernel13GemmUniversalIN4cute5tupleIJiiiiEEENS1_10collective13CollectiveMmaINS1_34MainloopSm90TmaGmmaWarpSpecializedILi9ENS5_IJNS4_1CILi2EEENSA_ILi1EEESC_EEENS1_32KernelTmaWarpSpecializedPingpongEEENS5_IJNSA_ILi64EEENSA_ILi32EEENSA_ILi128EEEEEENS_10bfloat16_tENS5_IJlSC_lEEESK_SL_NS4_8TiledMMAINS4_8MMA_AtomIJNS4_4SM904GMMA27MMA_64x32x16_F32BF16BF16_SSILNSP_5MajorE0ELSR_0ELNSP_7ScaleInE1ELSS_1EEEEEENS4_6LayoutINS5_IJSC_SC_SC_EEENS5_IJNSA_ILi0EEESX_SX_EEEEENS5_IJNS4_10UnderscoreES10_S10_EEEEENS4_13SM90_TMA_LOADENS4_14ComposedLayoutINS4_7SwizzleILi3ELi4ELi3EEENS4_18smem_ptr_flag_bitsILi16EEENSV_INS5_IJNSA_ILi8EEESG_EEENS5_IJSG_SC_EEEEEEEvNS4_8identityENS4_23SM90_TMA_LOAD_MULTICASTES1D_vS1E_EENS_8epilogue10collective6detail29Sm90TmaWarpSpecializedAdapterINS1I_15DefaultEpilogueISK_SL_SL_NS1H_6thread17LinearCombinationISK_Li1EffLNS1M_9ScaleType4KindE0ELNS_15FloatRoundStyleE2ESK_EENS1_15EpilogueDefaultEEEEEvvEEEEvNT_6ParamsE --------------------------
	.section	.nv.info._ZN7cutlass13device_kernelINS_4gemm6kernel13GemmUniversalIN4cute5tupleIJiiiiEEENS1_10collective13CollectiveMmaINS1_34MainloopSm90TmaGmmaWarpSpecializedILi9ENS5_IJNS4_1CILi2EEENSA_ILi1EEESC_EEENS1_32KernelTmaWarpSpecializedPingpongEEENS5_IJNSA_ILi64EEENSA_ILi32EEENSA_ILi128EEEEEENS_10bfloat16_tENS5_IJlSC_lEEESK_SL_NS4_8TiledMMAINS4_8MMA_AtomIJNS4_4SM904GMMA27MMA_64x32x16_F32BF16BF16_SSILNSP_5MajorE0ELSR_0ELNSP_7ScaleInE1ELSS_1EEEEEENS4_6LayoutINS5_IJSC_SC_SC_EEENS5_IJNSA_ILi0EEESX_SX_EEEEENS5_IJNS4_10UnderscoreES10_S10_EEEEENS4_13SM90_TMA_LOADENS4_14ComposedLayoutINS4_7SwizzleILi3ELi4ELi3EEENS4_18smem_ptr_flag_bitsILi16EEENSV_INS5_IJNSA_ILi8EEESG_EEENS5_IJSG_SC_EEEEEEEvNS4_8identityENS4_23SM90_TMA_LOAD_MULTICASTES1D_vS1E_EENS_8epilogue10collective6detail29Sm90TmaWarpSpecializedAdapterINS1I_15DefaultEpilogueISK_SL_SL_NS1H_6thread17LinearCombinationISK_Li1EffLNS1M_9ScaleType4KindE0ELNS_15FloatRoundStyleE2ESK_EENS1_15EpilogueDefaultEEEEEvvEEEEvNT_6ParamsE,"",@"SHT_CUDA_INFO"
	.sectionflags	@""
	.align	4


	//----- nvinfo : EIATTR_CUDA_API_VERSION
	.align		4
        /*0000*/ 	.byte	0x04, 0x37
        /*0002*/ 	.short	(.L_21 - .L_20)
.L_20:
        /*0004*/ 	.word	0x00000082


	//----- nvinfo : EIATTR_KPARAM_INFO
	.align		4
.L_21:
        /*0008*/ 	.byte	0x04, 0x17
        /*000a*/ 	.short	(.L_23 - .L_22)
.L_22:
        /*000c*/ 	.word	0x00000000
        /*0010*/ 	.short	0x0000
        /*0012*/ 	.short	0x0070
        /*0014*/ 	.byte	0x00, 0xf0, 0x01, 0x10


	//----- nvinfo : EIATTR_SPARSE_MMA_MASK
	.align		4
.L_23:
        /*0018*/ 	.byte	0x03, 0x50
        /*001a*/ 	.short	0x0000


	//----- nvinfo : EIATTR_MAXREG_COUNT
	.align		4
        /*001c*/ 	.byte	0x03, 0x1b
        /*001e*/ 	.short	0x00a8


	//----- nvinfo : EIATTR_NUM_BARRIERS
	.align		4
        /*0020*/ 	.byte	0x02, 0x4c
        /*0022*/ 	.byte	0x01
	.zero		1


	//----- nvinfo : EIATTR_EXTERNS
	.align		4
        /*0024*/ 	.byte	0x04, 0x0f
        /*0026*/ 	.short	(.L_25 - .L_24)


	//   ....[0]....
	.align		4
.L_24:
        /*0028*/ 	.word	index@(__assertfail)


	//----- nvinfo : EIATTR_ANNOTATIONS
	.align		4
.L_25:
        /*002c*/ 	.byte	0x04, 0x55
        /*002e*/ 	.short	(.L_27 - .L_26)


	//   ....[0]....
.L_26:
        /*0030*/ 	.word	0x00000001
        /*0034*/ 	.byte	0x70, 0x0e, 0x00, 0x00, 0x01, 0x00, 0x00, 0x00, 0xc0, 0x39, 0x00, 0x00, 0x01, 0x00, 0x00, 0x00
        /*0044*/ 	.byte	0xf0, 0x46, 0x00, 0x00


	//----- nvinfo : EIATTR_MERCURY_ISA_VERSION
	.align		4
.L_27:
        /*0048*/ 	.byte	0x03, 0x5f
        /*004a*/ 	.short	0x0101


	//----- nvinfo : EIATTR_INT_WARP_WIDE_INSTR_OFFSETS
	.align		4
        /*004c*/ 	.byte	0x04, 0x31
        /*004e*/ 	.short	(.L_29 - .L_28)


	//   ....[0]....
.L_28:
        /*0050*/ 	.word	0x00000600


	//   ....[1]....
        /*0054*/ 	.word	0x00000630


	//   ....[2]....
        /*0058*/ 	.word	0x00000670


	//   ....[3]....
        /*005c*/ 	.word	0x000007a0


	//   ....[4]....
        /*0060*/ 	.word	0x000007b0


	//   ....[5]....
        /*0064*/ 	.word	0x000007c0


	//   ....[6]....
        /*0068*/ 	.word	0x00000860


	//   ....[7]....
        /*006c*/ 	.word	0x000008a0


	//   ....[8]....
        /*0070*/ 	.word	0x00002460


	//----- nvinfo : EIATTR_COOP_GROUP_MASK_REGIDS
	.align		4
.L_29:
        /*0074*/ 	.byte	0x04, 0x29
        /*0076*/ 	.short	(.L_31 - .L_30)


	//   ....[0]....
.L_30:
        /*0078*/ 	.word	0xffffffff


	//   ....[1]....
        /*007c*/ 	.word	0xffffffff


	//   ....[2]....
        /*0080*/ 	.word	0xffffffff


	//   ....[3]....
        /*0084*/ 	.word	0xffffffff


	//   ....[4]....
        /*0088*/ 	.word	0xffffffff


	//   ....[5]....
        /*008c*/ 	.word	0xffffffff


	//   ....[6]....
        /*0090*/ 	.word	0xffffffff


	//----- nvinfo : EIATTR_COOP_GROUP_INSTR_OFFSETS
	.align		4
.L_31:
        /*0094*/ 	.byte	0x04, 0x28
        /*0096*/ 	.short	(.L_33 - .L_32)


	//   ....[0]....
.L_32:
        /*0098*/ 	.word	0x00000070


	//   ....[1]....
        /*009c*/ 	.word	0x00000080


	//   ....[2]....
        /*00a0*/ 	.word	0x00000140


	//   ....[3]....
        /*00a4*/ 	.word	0x000003c0


	//   ....[4]....
        /*00a8*/ 	.word	0x00000400


	//   ....[5]....
        /*00ac*/ 	.word	0x000007e0


	//   ....[6]....
        /*00b0*/ 	.word	0x00000a20


	//----- nvinfo : EIATTR_REG_RECONFIG
	.align		4
.L_33:
        /*00b4*/ 	.byte	0x01, 0x54
	.zero		2


	//----- nvinfo : EIATTR_SYSCALL_OFFSETS
	.align		4
        /*00b8*/ 	.byte	0x04, 0x46
        /*00ba*/ 	.short	(.L_35 - .L_34)


	//   ....[0]....
.L_34:
        /*00bc*/ 	.word	0x00001920


	//----- nvinfo : EIATTR_MBARRIER_INSTR_OFFSETS
	.align		4
.L_35:
        /*00c0*/ 	.byte	0x04, 0x39
        /*00c2*/ 	.short	(.L_37 - .L_36)


	//   ....[0]....
.L_36:
        /*00c4*/ 	.word	0x00000280
        /*00c8*/ 	.word	0x000000ff
        /*00cc*/ 	.word	0x00000000
        /*00d0*/ 	.short	0x0100
        /*00d2*/ 	.byte	0x08
	.zero		1


	//   ....[1]....
        /*00d4*/ 	.word	0x00000290
        /*00d8*/ 	.word	0x000000ff
        /*00dc*/ 	.word	0x00000048
        /*00e0*/ 	.short	0x0100
        /*00e2*/ 	.byte	0x08
	.zero		1


	//   ....[2]....
        /*00e4*/ 	.word	0x000002a0
        /*00e8*/ 	.word	0x000000ff
        /*00ec*/ 	.word	0x00000008
        /*00f0*/ 	.short	0x0100
        /*00f2*/ 	.byte	0x08
	.zero		1


	//   ....[3]....
        /*00f4*/ 	.word	0x000002b0
        /*00f8*/ 	.word	0x000000ff
        /*00fc*/ 	.word	0x00000050
        /*0100*/ 	.short	0x0100
        /*0102*/ 	.byte	0x08
	.zero		1


	//   ....[4]....
        /*0104*/ 	.word	0x000002c0
        /*0108*/ 	.word	0x000000ff
        /*010c*/ 	.word	0x00000010
        /*0110*/ 	.short	0x0100
        /*0112*/ 	.byte	0x08
	.zero		1


	//   ....[5]....
        /*0114*/ 	.word	0x000002d0
        /*0118*/ 	.word	0x000000ff
        /*011c*/ 	.word	0x00000058
        /*0120*/ 	.short	0x0100
        /*0122*/ 	.byte	0x08
	.zero		1


	//   ....[6]....
        /*0124*/ 	.word	0x000002e0
        /*0128*/ 	.word	0x000000ff
        /*012c*/ 	.word	0x00000018
        /*0130*/ 	.short	0x0100
        /*0132*/ 	.byte	0x08
	.zero		1


	//   ....[7]....
        /*0134*/ 	.word	0x000002f0
        /*0138*/ 	.word	0x000000ff
        /*013c*/ 	.word	0x00000060
        /*0140*/ 	.short	0x0100
        /*0142*/ 	.byte	0x08
	.zero		1


	//   ....[8]....
        /*0144*/ 	.word	0x00000300
        /*0148*/ 	.word	0x000000ff
        /*014c*/ 	.word	0x00000020
        /*0150*/ 	.short	0x0100
        /*0152*/ 	.byte	0x08
	.zero		1


	//   ....[9]....
        /*0154*/ 	.word	0x00000310
        /*0158*/ 	.word	0x000000ff
        /*015c*/ 	.word	0x00000068
        /*0160*/ 	.short	0x0100
        /*0162*/ 	.byte	0x08
	.zero		1


	//   ....[10]....
        /*0164*/ 	.word	0x00000320
        /*0168*/ 	.word	0x000000ff
        /*016c*/ 	.word	0x00000028
        /*0170*/ 	.short	0x0100
        /*0172*/ 	.byte	0x08
	.zero		1


	//   ....[11]....
        /*0174*/ 	.word	0x00000330
        /*0178*/ 	.word	0x000000ff
        /*017c*/ 	.word	0x00000070
        /*0180*/ 	.short	0x0100
        /*0182*/ 	.byte	0x08
	.zero		1


	//   ....[12]....
        /*0184*/ 	.word	0x00000340
        /*0188*/ 	.word	0x000000ff
        /*018c*/ 	.word	0x00000030
        /*0190*/ 	.short	0x0100
        /*0192*/ 	.byte	0x08
	.zero		1


	//   ....[13]....
        /*0194*/ 	.word	0x00000350
        /*0198*/ 	.word	0x000000ff
        /*019c*/ 	.word	0x00000078
        /*01a0*/ 	.short	0x0100
        /*01a2*/ 	.byte	0x08
	.zero		1


	//   ....[14]....
        /*01a4*/ 	.word	0x00000360
        /*01a8*/ 	.word	0x000000ff
        /*01ac*/ 	.word	0x00000038
        /*01b0*/ 	.short	0x0100
        /*01b2*/ 	.byte	0x08
	.zero		1


	//   ....[15]....
        /*01b4*/ 	.word	0x00000370
        /*01b8*/ 	.word	0x000000ff
        /*01bc*/ 	.word	0x00000080
        /*01c0*/ 	.short	0x0100
        /*01c2*/ 	.byte	0x08
	.zero		1


	//   ....[16]....
        /*01c4*/ 	.word	0x00000380
        /*01c8*/ 	.word	0x000000ff
        /*01cc*/ 	.word	0x00000040
        /*01d0*/ 	.short	0x0100
        /*01d2*/ 	.byte	0x08
	.zero		1


	//   ....[17]....
        /*01d4*/ 	.word	0x00000390
        /*01d8*/ 	.word	0x000000ff
        /*01dc*/ 	.word	0x00000088
        /*01e0*/ 	.short	0x0100
        /*01e2*/ 	.byte	0x08
	.zero		1


	//   ....[18]....
        /*01e4*/ 	.word	0x000008d0
        /*01e8*/ 	.word	0x000000ff
        /*01ec*/ 	.word	0x000000c0
        /*01f0*/ 	.short	0x0100
        /*01f2*/ 	.byte	0x08
	.zero		1


	//   ....[19]....
        /*01f4*/ 	.word	0x00000960
        /*01f8*/ 	.word	0x000000ff
        /*01fc*/ 	.word	0x000000c8
        /*0200*/ 	.short	0x0100
        /*0202*/ 	.byte	0x08
	.zero		1


	//   ....[20]....
        /*0204*/ 	.word	0x000009a0
        /*0208*/ 	.word	0x000000ff
        /*020c*/ 	.word	0x000000a0
        /*0210*/ 	.short	0x0100
        /*0212*/ 	.byte	0x09
	.zero		1


	//   ....[21]....
        /*0214*/ 	.word	0x000009b0
        /*0218*/ 	.word	0x000000ff
        /*021c*/ 	.word	0x000000a8
        /*0220*/ 	.short	0x0100
        /*0222*/ 	.byte	0x09
	.zero		1


	//   ....[22]....
        /*0224*/ 	.word	0x000009c0
        /*0228*/ 	.word	0x000000ff
        /*022c*/ 	.word	0x000000b0
        /*0230*/ 	.short	0x0100
        /*0232*/ 	.byte	0x09
	.zero		1


	//   ....[23]....
        /*0234*/ 	.word	0x000009d0
        /*0238*/ 	.word	0x000000ff
        /*023c*/ 	.word	0x000000b8
        /*0240*/ 	.short	0x0100
        /*0242*/ 	.byte	0x09
	.zero		1


	//   ....[24]....
        /*0244*/ 	.word	0x00001800
        /*0248*/ 	.word	0x0000002f
        /*024c*/ 	.word	0x00000000
        /*0250*/ 	.short	0x010a
        /*0252*/ 	.byte	0x2a
	.zero		1


	//   ....[25]....
        /*0254*/ 	.word	0x000019a0
        /*0258*/ 	.word	0x00000003
        /*025c*/ 	.word	0x00000000
        /*0260*/ 	.short	0x010a
        /*0262*/ 	.byte	0x3f
	.zero		1


	//   ....[26]....
        /*0264*/ 	.word	0x000019e0
        /*0268*/ 	.word	0x00000003
        /*026c*/ 	.word	0x00000000
        /*0270*/ 	.short	0x010a
        /*0272*/ 	.byte	0x3f
	.zero		1


	//   ....[27]....
        /*0274*/ 	.word	0x00001ea0
        /*0278*/ 	.word	0x000000ff
        /*027c*/ 	.word	0x00000000
        /*0280*/ 	.short	0x010a
        /*0282*/ 	.byte	0x04
	.zero		1


	//   ....[28]....
        /*0284*/ 	.word	0x00001ee0
        /*0288*/ 	.word	0x000000ff
        /*028c*/ 	.word	0x00000000
        /*0290*/ 	.short	0x010a
        /*0292*/ 	.byte	0x04
	.zero		1


	//   ....[29]....
        /*0294*/ 	.word	0x00002300
        /*0298*/ 	.word	0x00000005
        /*029c*/ 	.word	0x00000000
        /*02a0*/ 	.short	0x0101
        /*02a2*/ 	.byte	0x3f
	.zero		1


	//   ....[30]....
        /*02a4*/ 	.word	0x00002400
        /*02a8*/ 	.word	0x00000030
        /*02ac*/ 	.word	0x00000000
        /*02b0*/ 	.short	0x0101
        /*02b2*/ 	.byte	0x2f
	.zero		1


	//   ....[31]....
        /*02b4*/ 	.word	0x00002500
        /*02b8*/ 	.word	0x00000003
        /*02bc*/ 	.word	0x00000000
        /*02c0*/ 	.short	0x0101
        /*02c2*/ 	.byte	0x3f
	.zero		1


	//   ....[32]....
        /*02c4*/ 	.word	0x000025c0
        /*02c8*/ 	.word	0x0000002f
        /*02cc*/ 	.word	0x00000010
        /*02d0*/ 	.short	0x010a
        /*02d2*/ 	.byte	0x2a
	.zero		1


	//   ....[33]....
        /*02d4*/ 	.word	0x000039e0
        /*02d8*/ 	.word	0x00000032
        /*02dc*/ 	.word	0x00000000
        /*02e0*/ 	.short	0x0101
        /*02e2*/ 	.byte	0x2f
	.zero		1


	//   ....[34]....
        /*02e4*/ 	.word	0x00004380
        /*02e8*/ 	.word	0x0000000d
        /*02ec*/ 	.word	0x00000048
        /*02f0*/ 	.short	0x010a
        /*02f2*/ 	.byte	0x3f
	.zero		1


	//   ....[35]....
        /*02f4*/ 	.word	0x00004810
        /*02f8*/ 	.word	0x00000007
        /*02fc*/ 	.word	0x000000c8
        /*0300*/ 	.short	0x0101
        /*0302*/ 	.byte	0x3f
	.zero		1


	//   ....[36]....
        /*0304*/ 	.word	0x00004f80
        /*0308*/ 	.word	0x00000007
        /*030c*/ 	.word	0x00000000
        /*0310*/ 	.short	0x010a
        /*0312*/ 	.byte	0x3f
	.zero		1


	//   ....[37]....
        /*0314*/ 	.word	0x00005000
        /*0318*/ 	.word	0x00000008
        /*031c*/ 	.word	0x00000000
        /*0320*/ 	.short	0x010a
        /*0322*/ 	.byte	0x3f
	.zero		1


	//   ....[38]....
        /*0324*/ 	.word	0x00005090
        /*0328*/ 	.word	0x00000009
        /*032c*/ 	.word	0x00000000
        /*0330*/ 	.short	0x010a
        /*0332*/ 	.byte	0x3f
	.zero		1


	//   ....[39]....
        /*0334*/ 	.word	0x00005120
        /*0338*/ 	.word	0x00000008
        /*033c*/ 	.word	0x00000000
        /*0340*/ 	.short	0x010a
        /*0342*/ 	.byte	0x3f
	.zero		1


	//   ....[40]....
        /*0344*/ 	.word	0x000051b0
        /*0348*/ 	.word	0x00000009
        /*034c*/ 	.word	0x00000000
        /*0350*/ 	.short	0x010a
        /*0352*/ 	.byte	0x3f
	.zero		1


	//   ....[41]....
        /*0354*/ 	.word	0x00005240
        /*0358*/ 	.word	0x00000008
        /*035c*/ 	.word	0x00000000
        /*0360*/ 	.short	0x010a
        /*0362*/ 	.byte	0x3f
	.zero		1


	//   ....[42]....
        /*0364*/ 	.word	0x000052d0
        /*0368*/ 	.word	0x00000009
        /*036c*/ 	.word	0x00000000
        /*0370*/ 	.short	0x010a
        /*0372*/ 	.byte	0x3f
	.zero		1


	//   ....[43]....
        /*0374*/ 	.word	0x00005360
        /*0378*/ 	.word	0x00000006
        /*037c*/ 	.word	0x00000000
        /*0380*/ 	.short	0x010a
        /*0382*/ 	.byte	0x3f
	.zero		1


	//   ....[44]....
        /*0384*/ 	.word	0x000053f0
        /*0388*/ 	.word	0x00000003
        /*038c*/ 	.word	0x00000000
        /*0390*/ 	.short	0x010a
        /*0392*/ 	.byte	0x3f
	.zero		1


	//   ....[45]....
        /*0394*/ 	.word	0x00005450
        /*0398*/ 	.word	0x00000031
        /*039c*/ 	.word	0x00000000
        /*03a0*/ 	.short	0x010a
        /*03a2*/ 	.byte	0x3f
	.zero		1


	//   ....[46]....
        /*03a4*/ 	.word	0x000054a0
        /*03a8*/ 	.word	0x00000003
        /*03ac*/ 	.word	0x00000000
        /*03b0*/ 	.short	0x010a
        /*03b2*/ 	.byte	0x3f
	.zero		1


	//   ....[47]....
        /*03b4*/ 	.word	0x00005500
        /*03b8*/ 	.word	0x00000005
        /*03bc*/ 	.word	0x00000000
        /*03c0*/ 	.short	0x010a
        /*03c2*/ 	.byte	0x3f
	.zero		1


	//   ....[48]....
        /*03c4*/ 	.word	0x00005550
        /*03c8*/ 	.word	0x00000031
        /*03cc*/ 	.word	0x00000010
        /*03d0*/ 	.short	0x010a
        /*03d2*/ 	.byte	0x3f
	.zero		1


	//   ....[49]....
        /*03d4*/ 	.word	0x00005620
        /*03d8*/ 	.word	0x0000000d
        /*03dc*/ 	.word	0x00000048
        /*03e0*/ 	.short	0x010a
        /*03e2*/ 	.byte	0x3f
	.zero		1


	//   ....[50]....
        /*03e4*/ 	.word	0x000056f0
        /*03e8*/ 	.word	0x00000007
        /*03ec*/ 	.word	0x00000000
        /*03f0*/ 	.short	0x010a
        /*03f2*/ 	.byte	0x3f
	.zero		1


	//   ....[51]....
        /*03f4*/ 	.word	0x00005740
        /*03f8*/ 	.word	0x00000008
        /*03fc*/ 	.word	0x00000000
        /*0400*/ 	.short	0x010a
        /*0402*/ 	.byte	0x3f
	.zero		1


	//   ....[52]....
        /*0404*/ 	.word	0x00005790
        /*0408*/ 	.word	0x00000009
        /*040c*/ 	.word	0x00000000
        /*0410*/ 	.short	0x010a
        /*0412*/ 	.byte	0x3f
	.zero		1


	//   ....[53]....
        /*0414*/ 	.word	0x000057e0
        /*0418*/ 	.word	0x00000008
        /*041c*/ 	.word	0x00000000
        /*0420*/ 	.short	0x010a
        /*0422*/ 	.byte	0x3f
	.zero		1


	//   ....[54]....
        /*0424*/ 	.word	0x00005830
        /*0428*/ 	.word	0x00000009
        /*042c*/ 	.word	0x00000000
        /*0430*/ 	.short	0x010a
        /*0432*/ 	.byte	0x3f
	.zero		1


	//   ....[55]....
        /*0434*/ 	.word	0x00005880
        /*0438*/ 	.word	0x00000008
        /*043c*/ 	.word	0x00000000
        /*0440*/ 	.short	0x010a
        /*0442*/ 	.byte	0x3f
	.zero		1


	//   ....[56]....
        /*0444*/ 	.word	0x000058d0
        /*0448*/ 	.word	0x00000009
        /*044c*/ 	.word	0x00000000
        /*0450*/ 	.short	0x010a
        /*0452*/ 	.byte	0x3f
	.zero		1


	//   ....[57]....
        /*0454*/ 	.word	0x00005920
        /*0458*/ 	.word	0x00000006
        /*045c*/ 	.word	0x00000000
        /*0460*/ 	.short	0x010a
        /*0462*/ 	.byte	0x3f
	.zero		1


	//----- nvinfo : EIATTR_NUM_MBARRIERS
	.align		4
.L_37:
        /*0464*/ 	.byte	0x03, 0x38
        /*0466*/ 	.short	0x0018


	//----- nvinfo : EIATTR_EXIT_INSTR_OFFSETS
	.align		4
        /*0468*/ 	.byte	0x04, 0x1c
        /*046a*/ 	.short	(.L_39 - .L_38)


	//   ....[0]....
.L_38:
        /*046c*/ 	.word	0x000014b0


	//   ....[1]....
        /*0470*/ 	.word	0x00001510


	//   ....[2]....
        /*0474*/ 	.word	0x00004060


	//   ....[3]....
        /*0478*/ 	.word	0x00004090


	//   ....[4]....
        /*047c*/ 	.word	0x00005440


	//----- nvinfo : EIATTR_MAX_THREADS
	.align		4
.L_39:
        /*0480*/ 	.byte	0x04, 0x05
        /*0482*/ 	.short	(.L_41 - .L_40)
.L_40:
        /*0484*/ 	.word	0x00000180
        /*0488*/ 	.word	0x00000001
        /*048c*/ 	.word	0x00000001


	//----- nvinfo : EIATTR_CRS_STACK_SIZE
	.align		4
.L_41:
        /*0490*/ 	.byte	0x04, 0x1e
        /*0492*/ 	.short	(.L_43 - .L_42)
.L_42:
        /*0494*/ 	.word	0x00000000


	//----- nvinfo : EIATTR_CBANK_PARAM_SIZE
	.align		4
.L_43:
        /*0498*/ 	.byte	0x03, 0x19
        /*049a*/ 	.short	0x0470


	//----- nvinfo : EIATTR_PARAM_CBANK
	.align		4
        /*049c*/ 	.byte	0x04, 0x0a
        /*049e*/ 	.short	(.L_45 - .L_44)
	.align		4
.L_44:
        /*04a0*/ 	.word	index@(.nv.constant0._ZN7cutlass13device_kernelINS_4gemm6kernel13GemmUniversalIN4cute5tupleIJiiiiEEENS1_10collective13CollectiveMmaINS1_34MainloopSm90TmaGmmaWarpSpecializedILi9ENS5_IJNS4_1CILi2EEENSA_ILi1EEESC_EEENS1_32KernelTmaWarpSpecializedPingpongEEENS5_IJNSA_ILi64EEENSA_ILi32EEENSA_ILi128EEEEEENS_10bfloat16_tENS5_IJlSC_lEEESK_SL_NS4_8TiledMMAINS4_8MMA_AtomIJNS4_4SM904GMMA27MMA_64x32x16_F32BF16BF16_SSILNSP_5MajorE0ELSR_0ELNSP_7ScaleInE1ELSS_1EEEEEENS4_6LayoutINS5_IJSC_SC_SC_EEENS5_IJNSA_ILi0EEESX_SX_EEEEENS5_IJNS4_10UnderscoreES10_S10_EEEEENS4_13SM90_TMA_LOADENS4_14ComposedLayoutINS4_7SwizzleILi3ELi4ELi3EEENS4_18smem_ptr_flag_bitsILi16EEENSV_INS5_IJNSA_ILi8EEESG_EEENS5_IJSG_SC_EEEEEEEvNS4_8identityENS4_23SM90_TMA_LOAD_MULTICASTES1D_vS1E_EENS_8epilogue10collective6detail29Sm90TmaWarpSpecializedAdapterINS1I_15DefaultEpilogueISK_SL_SL_NS1H_6thread17LinearCombinationISK_Li1EffLNS1M_9ScaleType4KindE0ELNS_15FloatRoundStyleE2ESK_EENS1_15EpilogueDefaultEEEEEvvEEEEvNT_6ParamsE)
        /*04a4*/ 	.short	0x0210
        /*04a6*/ 	.short	0x0470


	//----- nvinfo : EIATTR_SW_WAR
	.align		4
.L_45:
        /*04a8*/ 	.byte	0x04, 0x36
        /*04aa*/ 	.short	(.L_47 - .L_46)
.L_46:
        /*04ac*/ 	.word	0x00000008
.L_47:


//--------------------- .nv.callgraph             --------------------------
	.section	.nv.callgraph,"",@"SHT_CUDA_CALLGRAPH"
	.align	4
	.sectionentsize	8
	.align		4
        /*0000*/ 	.word	0x00000000
	.align		4
        /*0004*/ 	.word	0xffffffff
	.align		4
        /*0008*/ 	.word	index@(_ZN7cutlass13device_kernelINS_4gemm6kernel13GemmUniversalIN4cute5tupleIJiiiiEEENS1_10collective13CollectiveMmaINS1_34MainloopSm90TmaGmmaWarpSpecializedILi9ENS5_IJNS4_1CILi2EEENSA_ILi1EEESC_EEENS1_32KernelTmaWarpSpecializedPingpongEEENS5_IJNSA_ILi64EEENSA_ILi32EEENSA_ILi128EEEEEENS_10bfloat16_tENS5_IJlSC_lEEESK_SL_NS4_8TiledMMAINS4_8MMA_AtomIJNS4_4SM904GMMA27MMA_64x32x16_F32BF16BF16_SSILNSP_5MajorE0ELSR_0ELNSP_7ScaleInE1ELSS_1EEEEEENS4_6LayoutINS5_IJSC_SC_SC_EEENS5_IJNSA_ILi0EEESX_SX_EEEEENS5_IJNS4_10UnderscoreES10_S10_EEEEENS4_13SM90_TMA_LOADENS4_14ComposedLayoutINS4_7SwizzleILi3ELi4ELi3EEENS4_18smem_ptr_flag_bitsILi16EEENSV_INS5_IJNSA_ILi8EEESG_EEENS5_IJSG_SC_EEEEEEEvNS4_8identityENS4_23SM90_TMA_LOAD_MULTICASTES1D_vS1E_EENS_8epilogue10collective6detail29Sm90TmaWarpSpecializedAdapterINS1I_15DefaultEpilogueISK_SL_SL_NS1H_6thread17LinearCombinationISK_Li1EffLNS1M_9ScaleType4KindE0ELNS_15FloatRoundStyleE2ESK_EENS1_15EpilogueDefaultEEEEEvvEEEEvNT_6ParamsE)
	.align		4
        /*000c*/ 	.word	index@(__assertfail)
	.align		4
        /*0010*/ 	.word	0x00000000
	.align		4
        /*0014*/ 	.word	0xfffffffe
	.align		4
        /*0018*/ 	.word	0x00000000
	.align		4
        /*001c*/ 	.word	0xfffffffd
	.align		4
        /*0020*/ 	.word	0x00000000
	.align		4
        /*0024*/ 	.word	0xfffffffc


//--------------------- .nv.constant4             --------------------------
	.section	.nv.constant4,"a",@progbits
	.align	8
	.align		8
.nv.constant4:
        /*0000*/ 	.dword	__assertfail
	.align		8
        /*0008*/ 	.dword	__unnamed_1
	.align		8
        /*0010*/ 	.dword	_ZN39_INTERNAL_656720ce_4_k_cu_e9d421f5_85754cuda3std3__45__cpo5beginE
	.align		8
        /*0018*/ 	.dword	_ZN39_INTERNAL_656720ce_4_k_cu_e9d421f5_85754cuda3std3__45__cpo3endE
	.align		8
        /*0020*/ 	.dword	_ZN39_INTERNAL_656720ce_4_k_cu_e9d421f5_85754cuda3std3__45__cpo6cbeginE
	.align		8
        /*0028*/ 	.dword	_ZN39_INTERNAL_656720ce_4_k_cu_e9d421f5_85754cuda3std3__45__cpo4cendE
	.align		8
        /*0030*/ 	.dword	_ZN39_INTERNAL_656720ce_4_k_cu_e9d421f5_85754cuda3std3__441_GLOBAL__N__656720ce_4_k_cu_e9d421f5_85756ignoreE
	.align		8
        /*0038*/ 	.dword	_ZN39_INTERNAL_656720ce_4_k_cu_e9d421f5_85754cuda3std3__419piecewise_constructE
	.align		8
        /*0040*/ 	.dword	_ZN39_INTERNAL_656720ce_4_k_cu_e9d421f5_85754cuda3std3__48in_placeE
	.align		8
        /*0048*/ 	.dword	_ZN39_INTERNAL_656720ce_4_k_cu_e9d421f5_85754cuda3std6ranges3__45__cpo4swapE
	.align		8
        /*0050*/ 	.dword	_ZN39_INTERNAL_656720ce_4_k_cu_e9d421f5_85754cuda3std6ranges3__45__cpo9iter_moveE
	.align		8
        /*0058*/ 	.dword	_ZN39_INTERNAL_656720ce_4_k_cu_e9d421f5_85754cute7productE
	.align		8
        /*0060*/ 	.dword	_ZN39_INTERNAL_656720ce_4_k_cu_e9d421f5_85754cute1_E
	.align		8
        /*0068*/ 	.dword	$str$22
	.align		8
        /*0070*/ 	.dword	$str$23


//--------------------- .text._ZN7cutlass13device_kernelINS_4gemm6kernel13GemmUniversalIN4cute5tupleIJiiiiEEENS1_10collective13CollectiveMmaINS1_34MainloopSm90TmaGmmaWarpSpecializedILi9ENS5_IJNS4_1CILi2EEENSA_ILi1EEESC_EEENS1_32KernelTmaWarpSpecializedPingpongEEENS5_IJNSA_ILi64EEENSA_ILi32EEENSA_ILi128EEEEEENS_10bfloat16_tENS5_IJlSC_lEEESK_SL_NS4_8TiledMMAINS4_8MMA_AtomIJNS4_4SM904GMMA27MMA_64x32x16_F32BF16BF16_SSILNSP_5MajorE0ELSR_0ELNSP_7ScaleInE1ELSS_1EEEEEENS4_6LayoutINS5_IJSC_SC_SC_EEENS5_IJNSA_ILi0EEESX_SX_EEEEENS5_IJNS4_10UnderscoreES10_S10_EEEEENS4_13SM90_TMA_LOADENS4_14ComposedLayoutINS4_7SwizzleILi3ELi4ELi3EEENS4_18smem_ptr_flag_bitsILi16EEENSV_INS5_IJNSA_ILi8EEESG_EEENS5_IJSG_SC_EEEEEEEvNS4_8identityENS4_23SM90_TMA_LOAD_MULTICASTES1D_vS1E_EENS_8epilogue10collective6detail29Sm90TmaWarpSpecializedAdapterINS1I_15DefaultEpilogueISK_SL_SL_NS1H_6thread17LinearCombinationISK_Li1EffLNS1M_9ScaleType4KindE0ELNS_15FloatRoundStyleE2ESK_EENS1_15EpilogueDefaultEEEEEvvEEEEvNT_6ParamsE --------------------------
	.section	.text._ZN7cutlass13device_kernelINS_4gemm6kernel13GemmUniversalIN4cute5tupleIJiiiiEEENS1_10collective13CollectiveMmaINS1_34MainloopSm90TmaGmmaWarpSpecializedILi9ENS5_IJNS4_1CILi2EEENSA_ILi1EEESC_EEENS1_32KernelTmaWarpSpecializedPingpongEEENS5_IJNSA_ILi64EEENSA_ILi32EEENSA_ILi128EEEEEENS_10bfloat16_tENS5_IJlSC_lEEESK_SL_NS4_8TiledMMAINS4_8MMA_AtomIJNS4_4SM904GMMA27MMA_64x32x16_F32BF16BF16_SSILNSP_5MajorE0ELSR_0ELNSP_7ScaleInE1ELSS_1EEEEEENS4_6LayoutINS5_IJSC_SC_SC_EEENS5_IJNSA_ILi0EEESX_SX_EEEEENS5_IJNS4_10UnderscoreES10_S10_EEEEENS4_13SM90_TMA_LOADENS4_14ComposedLayoutINS4_7SwizzleILi3ELi4ELi3EEENS4_18smem_ptr_flag_bitsILi16EEENSV_INS5_IJNSA_ILi8EEESG_EEENS5_IJSG_SC_EEEEEEEvNS4_8identityENS4_23SM90_TMA_LOAD_MULTICASTES1D_vS1E_EENS_8epilogue10collective6detail29Sm90TmaWarpSpecializedAdapterINS1I_15DefaultEpilogueISK_SL_SL_NS1H_6thread17LinearCombinationISK_Li1EffLNS1M_9ScaleType4KindE0ELNS_15FloatRoundStyleE2ESK_EENS1_15EpilogueDefaultEEEEEvvEEEEvNT_6ParamsE,"ax",@progbits
	.align	128
.text._ZN7cutlass13device_kernelINS_4gemm6kernel13GemmUniversalIN4cute5tupleIJiiiiEEENS1_10collective13CollectiveMmaINS1_34MainloopSm90TmaGmmaWarpSpecializedILi9ENS5_IJNS4_1CILi2EEENSA_ILi1EEESC_EEENS1_32KernelTmaWarpSpecializedPingpongEEENS5_IJNSA_ILi64EEENSA_ILi32EEENSA_ILi128EEEEEENS_10bfloat16_tENS5_IJlSC_lEEESK_SL_NS4_8TiledMMAINS4_8MMA_AtomIJNS4_4SM904GMMA27MMA_64x32x16_F32BF16BF16_SSILNSP_5MajorE0ELSR_0ELNSP_7ScaleInE1ELSS_1EEEEEENS4_6LayoutINS5_IJSC_SC_SC_EEENS5_IJNSA_ILi0EEESX_SX_EEEEENS5_IJNS4_10UnderscoreES10_S10_EEEEENS4_13SM90_TMA_LOADENS4_14ComposedLayoutINS4_7SwizzleILi3ELi4ELi3EEENS4_18smem_ptr_flag_bitsILi16EEENSV_INS5_IJNSA_ILi8EEESG_EEENS5_IJSG_SC_EEEEEEEvNS4_8identityENS4_23SM90_TMA_LOAD_MULTICASTES1D_vS1E_EENS_8epilogue10collective6detail29Sm90TmaWarpSpecializedAdapterINS1I_15DefaultEpilogueISK_SL_SL_NS1H_6thread17LinearCombinationISK_Li1EffLNS1M_9ScaleType4KindE0ELNS_15FloatRoundStyleE2ESK_EENS1_15EpilogueDefaultEEEEEvvEEEEvNT_6ParamsE:
        .type           _ZN7cutlass13device_kernelINS_4gemm6kernel13GemmUniversalIN4cute5tupleIJiiiiEEENS1_10collective13CollectiveMmaINS1_34MainloopSm90TmaGmmaWarpSpecializedILi9ENS5_IJNS4_1CILi2EEENSA_ILi1EEESC_EEENS1_32KernelTmaWarpSpecializedPingpongEEENS5_IJNSA_ILi64EEENSA_ILi32EEENSA_ILi128EEEEEENS_10bfloat16_tENS5_IJlSC_lEEESK_SL_NS4_8TiledMMAINS4_8MMA_AtomIJNS4_4SM904GMMA27MMA_64x32x16_F32BF16BF16_SSILNSP_5MajorE0ELSR_0ELNSP_7ScaleInE1ELSS_1EEEEEENS4_6LayoutINS5_IJSC_SC_SC_EEENS5_IJNSA_ILi0EEESX_SX_EEEEENS5_IJNS4_10UnderscoreES10_S10_EEEEENS4_13SM90_TMA_LOADENS4_14ComposedLayoutINS4_7SwizzleILi3ELi4ELi3EEENS4_18smem_ptr_flag_bitsILi16EEENSV_INS5_IJNSA_ILi8EEESG_EEENS5_IJSG_SC_EEEEEEEvNS4_8identityENS4_23SM90_TMA_LOAD_MULTICASTES1D_vS1E_EENS_8epilogue10collective6detail29Sm90TmaWarpSpecializedAdapterINS1I_15DefaultEpilogueISK_SL_SL_NS1H_6thread17LinearCombinationISK_Li1EffLNS1M_9ScaleType4KindE0ELNS_15FloatRoundStyleE2ESK_EENS1_15EpilogueDefaultEEEEEvvEEEEvNT_6ParamsE,@function
        .size           _ZN7cutlass13device_kernelINS_4gemm6kernel13GemmUniversalIN4cute5tupleIJiiiiEEENS1_10collective13CollectiveMmaINS1_34MainloopSm90TmaGmmaWarpSpecializedILi9ENS5_IJNS4_1CILi2EEENSA_ILi1EEESC_EEENS1_32KernelTmaWarpSpecializedPingpongEEENS5_IJNSA_ILi64EEENSA_ILi32EEENSA_ILi128EEEEEENS_10bfloat16_tENS5_IJlSC_lEEESK_SL_NS4_8TiledMMAINS4_8MMA_AtomIJNS4_4SM904GMMA27MMA_64x32x16_F32BF16BF16_SSILNSP_5MajorE0ELSR_0ELNSP_7ScaleInE1ELSS_1EEEEEENS4_6LayoutINS5_IJSC_SC_SC_EEENS5_IJNSA_ILi0EEESX_SX_EEEEENS5_IJNS4_10UnderscoreES10_S10_EEEEENS4_13SM90_TMA_LOADENS4_14ComposedLayoutINS4_7SwizzleILi3ELi4ELi3EEENS4_18smem_ptr_flag_bitsILi16EEENSV_INS5_IJNSA_ILi8EEESG_EEENS5_IJSG_SC_EEEEEEEvNS4_8identityENS4_23SM90_TMA_LOAD_MULTICASTES1D_vS1E_EENS_8epilogue10collective6detail29Sm90TmaWarpSpecializedAdapterINS1I_15DefaultEpilogueISK_SL_SL_NS1H_6thread17LinearCombinationISK_Li1EffLNS1M_9ScaleType4KindE0ELNS_15FloatRoundStyleE2ESK_EENS1_15EpilogueDefaultEEEEEvvEEEEvNT_6ParamsE,(.L_x_116 - _ZN7cutlass13device_kernelINS_4gemm6kernel13GemmUniversalIN4cute5tupleIJiiiiEEENS1_10collective13CollectiveMmaINS1_34MainloopSm90TmaGmmaWarpSpecializedILi9ENS5_IJNS4_1CILi2EEENSA_ILi1EEESC_EEENS1_32KernelTmaWarpSpecializedPingpongEEENS5_IJNSA_ILi64EEENSA_ILi32EEENSA_ILi128EEEEEENS_10bfloat16_tENS5_IJlSC_lEEESK_SL_NS4_8TiledMMAINS4_8MMA_AtomIJNS4_4SM904GMMA27MMA_64x32x16_F32BF16BF16_SSILNSP_5MajorE0ELSR_0ELNSP_7ScaleInE1ELSS_1EEEEEENS4_6LayoutINS5_IJSC_SC_SC_EEENS5_IJNSA_ILi0EEESX_SX_EEEEENS5_IJNS4_10UnderscoreES10_S10_EEEEENS4_13SM90_TMA_LOADENS4_14ComposedLayoutINS4_7SwizzleILi3ELi4ELi3EEENS4_18smem_ptr_flag_bitsILi16EEENSV_INS5_IJNSA_ILi8EEESG_EEENS5_IJSG_SC_EEEEEEEvNS4_8identityENS4_23SM90_TMA_LOAD_MULTICASTES1D_vS1E_EENS_8epilogue10collective6detail29Sm90TmaWarpSpecializedAdapterINS1I_15DefaultEpilogueISK_SL_SL_NS1H_6thread17LinearCombinationISK_Li1EffLNS1M_9ScaleType4KindE0ELNS_15FloatRoundStyleE2ESK_EENS1_15EpilogueDefaultEEEEEvvEEEEvNT_6ParamsE)
        .other          _ZN7cutlass13device_kernelINS_4gemm6kernel13GemmUniversalIN4cute5tupleIJiiiiEEENS1_10collective13CollectiveMmaINS1_34MainloopSm90TmaGmmaWarpSpecializedILi9ENS5_IJNS4_1CILi2EEENSA_ILi1EEESC_EEENS1_32KernelTmaWarpSpecializedPingpongEEENS5_IJNSA_ILi64EEENSA_ILi32EEENSA_ILi128EEEEEENS_10bfloat16_tENS5_IJlSC_lEEESK_SL_NS4_8TiledMMAINS4_8MMA_AtomIJNS4_4SM904GMMA27MMA_64x32x16_F32BF16BF16_SSILNSP_5MajorE0ELSR_0ELNSP_7ScaleInE1ELSS_1EEEEEENS4_6LayoutINS5_IJSC_SC_SC_EEENS5_IJNSA_ILi0EEESX_SX_EEEEENS5_IJNS4_10UnderscoreES10_S10_EEEEENS4_13SM90_TMA_LOADENS4_14ComposedLayoutINS4_7SwizzleILi3ELi4ELi3EEENS4_18smem_ptr_flag_bitsILi16EEENSV_INS5_IJNSA_ILi8EEESG_EEENS5_IJSG_SC_EEEEEEEvNS4_8identityENS4_23SM90_TMA_LOAD_MULTICASTES1D_vS1E_EENS_8epilogue10collective6detail29Sm90TmaWarpSpecializedAdapterINS1I_15DefaultEpilogueISK_SL_SL_NS1H_6thread17LinearCombinationISK_Li1EffLNS1M_9ScaleType4KindE0ELNS_15FloatRoundStyleE2ESK_EENS1_15EpilogueDefaultEEEEEvvEEEEvNT_6ParamsE,@"STO_CUDA_ENTRY STV_DEFAULT"
_ZN7cutlass13device_kernelINS_4gemm6kernel13GemmUniversalIN4cute5tupleIJiiiiEEENS1_10collective13CollectiveMmaINS1_34MainloopSm90TmaGmmaWarpSpecializedILi9ENS5_IJNS4_1CILi2EEENSA_ILi1EEESC_EEENS1_32KernelTmaWarpSpecializedPingpongEEENS5_IJNSA_ILi64EEENSA_ILi32EEENSA_ILi128EEEEEENS_10bfloat16_tENS5_IJlSC_lEEESK_SL_NS4_8TiledMMAINS4_8MMA_AtomIJNS4_4SM904GMMA27MMA_64x32x16_F32BF16BF16_SSILNSP_5MajorE0ELSR_0ELNSP_7ScaleInE1ELSS_1EEEEEENS4_6LayoutINS5_IJSC_SC_SC_EEENS5_IJNSA_ILi0EEESX_SX_EEEEENS5_IJNS4_10UnderscoreES10_S10_EEEEENS4_13SM90_TMA_LOADENS4_14ComposedLayoutINS4_7SwizzleILi3ELi4ELi3EEENS4_18smem_ptr_flag_bitsILi16EEENSV_INS5_IJNSA_ILi8EEESG_EEENS5_IJSG_SC_EEEEEEEvNS4_8identityENS4_23SM90_TMA_LOAD_MULTICASTES1D_vS1E_EENS_8epilogue10collective6detail29Sm90TmaWarpSpecializedAdapterINS1I_15DefaultEpilogueISK_SL_SL_NS1H_6thread17LinearCombinationISK_Li1EffLNS1M_9ScaleType4KindE0ELNS_15FloatRoundStyleE2ESK_EENS1_15EpilogueDefaultEEEEEvvEEEEvNT_6ParamsE:
[----:B------:R-:W0:Y:S02]  /*0000*/  LDC R1, c[0x0][0x28] ;  /* 0x00000a00ff017b82 */ /* 0x000e240000000800 */
[----:B0-----:R-:W-:Y:S01]  /*0010*/  VIADD R1, R1, 0xfffffff8 ;  /* 0xfffffff801017836 */ /* 0x001fe20000000000 */
[----:B------:R-:W0:Y:S01]  /*0020*/  S2R R4, SR_TID.X ;  /* 0x0000000000047919 */ /* 0x000e220000002100 */
[----:B------:R-:W-:Y:S01]  /*0030*/  ELECT P0, URZ, PT ;  /* 0x00000000003f782f */ /* 0x000fe20003800000 */
[----:B------:R-:W-:Y:S01]  /*0040*/  BSSY B0, `(.L_x_0) ;  /* 0x000000f000007945 */ /* 0x000fe20003800000 */
[--C-:B0-----:R-:W-:Y:S02]  /*0050*/  SHF.R.U32.HI R2, RZ, 0x5, R4.reuse ;  /* 0x00000005ff027819 */ /* 0x101fe40000011604 */
[----:B------:R-:W-:-:S03]  /*0060*/  SHF.R.U32.HI R7, RZ, 0x7, R4 ;  /* 0x00000007ff077819 */ /* 0x000fc60000011604 */
[----:B------:R-:W0:Y:S04]  /*0070*/  SHFL.IDX PT, R5, R2, RZ, 0x1f ;  /* 0x00001fff02057589 */ /* 0x000e2800000e0000 */
[----:B------:R1:W2:Y:S01]  /*0080*/  SHFL.IDX PT, R10, R7, RZ, 0x1f ;  /* 0x00001fff070a7589 */ /* 0x0002a200000e0000 */
[----:B0-----:R-:W-:-:S13]  /*0090*/  ISETP.NE.OR P0, PT, R5, RZ, !P0 ;  /* 0x000000ff0500720c */ /* 0x001fda0004705670 */
[----:B-12---:R-:W-:Y:S05]  /*00a0*/  @P0 BRA `(.L_x_1) ;  /* 0x0000000000200947 */ /* 0x006fea0003800000 */
[----:B------:R-:W-:Y:S02]  /*00b0*/  ULDC.64 UR4, c[0x0][0x198] ;  /* 0x0000660000047ab9 */ /* 0x000fe40000000a00 */
[----:B------:R-:W-:Y:S02]  /*00c0*/  UIADD3 UR6, UP0, UR4, 0xf0, URZ ;  /* 0x000000f004067890 */ /* 0x000fe4000ff1e03f */
[----:B------:R-:W-:Y:S02]  /*00d0*/  UIADD3 UR4, UP1, UR4, 0x1f0, URZ ;  /* 0x000001f004047890 */ /* 0x000fe4000ff3e03f */
[----:B------:R-:W-:Y:S02]  /*00e0*/  UIADD3.X UR7, URZ, UR5, URZ, UP0, !UPT ;  /* 0x000000053f077290 */ /* 0x000fe400087fe43f */
[----:B------:R-:W-:-:S07]  /*00f0*/  UIADD3.X UR5, URZ, UR5, URZ, UP1, !UPT ;  /* 0x000000053f057290 */ /* 0x000fce0008ffe43f */
[----:B------:R0:W-:Y:S02]  /*0100*/  UTMACCTL.PF [UR6] ;  /* 0x00000000060079b9 */ /* 0x0001e40008040000 */
[----:B------:R0:W-:Y:S02]  /*0110*/  UTMACCTL.PF [UR4] ;  /* 0x00000000040079b9 */ /* 0x0001e40008040000 */
[----:B0-----:R-:W-:Y:S01]  /*0120*/  NOP ;  /* 0x0000000000007918 */ /* 0x001fe20000000000 */
.L_x_1:
[----:B------:R-:W-:Y:S05]  /*0130*/  BSYNC B0 ;  /* 0x0000000000007941 */ /* 0x000fea0003800000 */
.L_x_0:
[----:B------:R-:W0:Y:S01]  /*0140*/  SHFL.IDX PT, R8, R2, RZ, 0x1f ;  /* 0x00001fff02087589 */ /* 0x000e2200000e0000 */
[----:B------:R-:W-:-:S04]  /*0150*/  SHF.R.S32.HI R3, RZ, 0x1f, R4 ;  /* 0x0000001fff037819 */ /* 0x000fc80000011404 */
[----:B------:R-:W-:Y:S02]  /*0160*/  LEA.HI R3, R3, R4, RZ, 0x7 ;  /* 0x0000000403037211 */ /* 0x000fe400078f38ff */
[----:B0-----:R-:W-:-:S13]  /*0170*/  ISETP.NE.AND P0, PT, R8, RZ, PT ;  /* 0x000000ff0800720c */ /* 0x001fda0003f05270 */
[----:B------:R-:W-:Y:S05]  /*0180*/  @P0 BRA `(.L_x_2) ;  /* 0x00000000008c0947 */ /* 0x000fea0003800000 */
[----:B------:R-:W-:Y:S01]  /*0190*/  ELECT P0, URZ, PT ;  /* 0x00000000003f782f */ /* 0x000fe20003800000 */
[----:B------:R-:W-:-:S12]  /*01a0*/  BSSY B0, `(.L_x_2) ;  /* 0x0000021000007945 */ /* 0x000fd80003800000 */
[----:B------:R-:W-:Y:S05]  /*01b0*/  @!P0 BRA `(.L_x_3) ;  /* 0x00000000007c8947 */ /* 0x000fea0003800000 */
[----:B------:R-:W0:Y:S01]  /*01c0*/  S2UR UR8, SR_CgaCtaId ;  /* 0x00000000000879c3 */ /* 0x000e220000008800 */
[----:B------:R-:W-:Y:S01]  /*01d0*/  UMOV UR4, 0x400 ;  /* 0x0000040000047882 */ /* 0x000fe20000000000 */
[----:B------:R-:W-:Y:S01]  /*01e0*/  UMOV UR5, 0x1 ;  /* 0x0000000100057882 */ /* 0x000fe20000000000 */
[----:B------:R-:W-:Y:S02]  /*01f0*/  UMOV UR6, 0x2 ;  /* 0x0000000200067882 */ /* 0x000fe40000000000 */
[----:B------:R-:W-:-:S04]  /*0200*/  UIADD3 UR6, -UR6, 0x100000, URZ ;  /* 0x0010000006067890 */ /* 0x000fc8000fffe13f */
[----:B------:R-:W-:Y:S02]  /*0210*/  USHF.L.U32 UR7, UR6, 0xb, URZ ;  /* 0x0000000b06077899 */ /* 0x000fe4000800063f */
[----:B------:R-:W-:Y:S02]  /*0220*/  USHF.L.U32 UR6, UR6, 0x1, URZ ;  /* 0x0000000106067899 */ /* 0x000fe4000800063f */
[----:B0-----:R-:W-:Y:S02]  /*0230*/  ULEA UR8, UR8, UR4, 0x18 ;  /* 0x0000000408087291 */ /* 0x001fe4000f8ec03f */
[----:B------:R-:W-:-:S04]  /*0240*/  UIADD3 UR4, -UR5, 0x100000, URZ ;  /* 0x0010000005047890 */ /* 0x000fc8000fffe13f */
[----:B------:R-:W-:Y:S02]  /*0250*/  USHF.L.U32 UR5, UR4, 0xb, URZ ;  /* 0x0000000b04057899 */ /* 0x000fe4000800063f */
[----:B------:R-:W-:Y:S01]  /*0260*/  USHF.L.U32 UR4, UR4, 0x1, URZ ;  /* 0x0000000104047899 */ /* 0x000fe2000800063f */
[----:B------:R-:W0:Y:S11]  /*0270*/  FENCE.VIEW.ASYNC.S ;  /* 0x00000000000073c6 */ /* 0x000e360000000000 */
[----:B0-----:R0:W1:Y:S01]  /*0280*/  SYNCS.EXCH.64 URZ, [UR8], UR4 ;  /* 0x00000004083f75b2 */ /* 0x0010620008000100 */
[----:B------:R0:W2:Y:S01]  /*0290*/  SYNCS.EXCH.64 URZ, [UR8+0x48], UR6 ;  /* 0x00004806083f75b2 */ /* 0x0000a20008000100 */
[----:B------:R0:W3:Y:S01]  /*02a0*/  SYNCS.EXCH.64 URZ, [UR8+0x8], UR4 ;  /* 0x00000804083f75b2 */ /* 0x0000e20008000100 */
[----:B------:R0:W4:Y:S01]  /*02b0*/  SYNCS.EXCH.64 URZ, [UR8+0x50], UR6 ;  /* 0x00005006083f75b2 */ /* 0x0001220008000100 */
[----:B------:R0:W0:Y:S01]  /*02c0*/  SYNCS.EXCH.64 URZ, [UR8+0x10], UR4 ;  /* 0x00001004083f75b2 */ /* 0x0000220008000100 */
        /* <DEDUP_REMOVED lines=13> */
[----:B------:R-:W-:Y:S01]  /*03a0*/  NOP ;  /* 0x0000000000007918 */ /* 0x000fe20000000000 */
.L_x_3:
[----:B0-----:R-:W-:Y:S05]  /*03b0*/  BSYNC B0 ;  /* 0x0000000000007941 */ /* 0x001fea0003800000 */
.L_x_2:
[----:B------:R-:W0:Y:S01]  /*03c0*/  SHFL.IDX PT, R13, R2, RZ, 0x1f ;  /* 0x00001fff020d7589 */ /* 0x000e2200000e0000 */
[----:B------:R-:W5:Y:S01]  /*03d0*/  S2UR UR12, SR_CTAID.X ;  /* 0x00000000000c79c3 */ /* 0x000f620000002500 */
[----:B------:R-:W-:Y:S02]  /*03e0*/  LOP3.LUT R3, R3, 0xffffff80, RZ, 0xc0, !PT ;  /* 0xffffff8003037812 */ /* 0x000fe400078ec0ff */
[----:B------:R-:W-:Y:S01]  /*03f0*/  ELECT P0, URZ, PT ;  /* 0x00000000003f782f */ /* 0x000fe20003800000 */
[----:B------:R1:W2:Y:S01]  /*0400*/  SHFL.IDX PT, R12, R2, RZ, 0x1f ;  /* 0x00001fff020c7589 */ /* 0x0002a200000e0000 */
[----:B------:R-:W-:Y:S01]  /*0410*/  ELECT P1, URZ, PT ;  /* 0x00000000003f782f */ /* 0x000fe20003820000 */
[----:B------:R-:W-:Y:S01]  /*0420*/  NOP ;  /* 0x0000000000007918 */ /* 0x000fe20000000000 */
[----:B------:R-:W-:Y:S01]  /*0430*/  IMAD.IADD R3, R4, 0x1, -R3 ;  /* 0x0000000104037824 */ /* 0x000fe200078e0a03 */
[----:B------:R-:W3:Y:S01]  /*0440*/  S2R R6, SR_CTAID.Y ;  /* 0x0000000000067919 */ /* 0x000ee20000002600 */
[----:B------:R-:W-:Y:S01]  /*0450*/  ULDC UR4, c[0x0][0x150] ;  /* 0x0000540000047ab9 */ /* 0x000fe20000000800 */
[----:B------:R-:W4:Y:S01]  /*0460*/  LDC R14, c[0x0][0x144] ;  /* 0x00005100ff0e7b82 */ /* 0x000f220000000800 */
[----:B------:R-:W-:Y:S01]  /*0470*/  UMOV UR11, 0x80 ;  /* 0x00000080000b7882 */ /* 0x000fe20000000000 */
[----:B------:R-:W-:Y:S01]  /*0480*/  SHF.R.S32.HI R0, RZ, 0x1f, R3 ;  /* 0x0000001fff007819 */ /* 0x000fe20000011403 */
[----:B------:R-:W-:Y:S01]  /*0490*/  NOP ;  /* 0x0000000000007918 */ /* 0x000fe20000000000 */
[C---:B------:R-:W-:Y:S01]  /*04a0*/  VIADD R33, R10.reuse, 0xffffffff ;  /* 0xffffffff0a217836 */ /* 0x040fe20000000000 */
[----:B------:R-:W-:Y:S01]  /*04b0*/  ISETP.NE.AND P4, PT, R10, RZ, PT ;  /* 0x000000ff0a00720c */ /* 0x000fe20003f85270 */
[----:B------:R-:W-:Y:S01]  /*04c0*/  IMAD.MOV.U32 R41, RZ, RZ, 0x1 ;  /* 0x00000001ff297424 */ /* 0x000fe200078e00ff */
[----:B------:R-:W-:Y:S01]  /*04d0*/  LEA.HI R9, R0, R3, RZ, 0x3 ;  /* 0x0000000300097211 */ /* 0x000fe200078f18ff */
[----:B------:R-:W4:Y:S01]  /*04e0*/  LDC R15, c[0x0][0x140] ;  /* 0x00005000ff0f7b82 */ /* 0x000f220000000800 */
[----:B------:R-:W-:-:S02]  /*04f0*/  ISETP.GE.U32.AND P6, PT, R33, 0x2, PT ;  /* 0x000000022100780c */ /* 0x000fc40003fc6070 */
[--C-:B------:R-:W-:Y:S02]  /*0500*/  SHF.R.S32.HI R11, RZ, 0x3, R9.reuse ;  /* 0x00000003ff0b7819 */ /* 0x100fe40000011409 */
[----:B-1----:R-:W-:Y:S02]  /*0510*/  SHF.R.S32.HI R2, RZ, 0x1f, R9 ;  /* 0x0000001fff027819 */ /* 0x002fe40000011409 */
[----:B------:R-:W-:Y:S01]  /*0520*/  SHF.R.S32.HI R9, RZ, 0x1f, R8 ;  /* 0x0000001fff097819 */ /* 0x000fe20000011408 */
[----:B------:R-:W1:Y:S01]  /*0530*/  LDC R25, c[0x0][0x148] ;  /* 0x00005200ff197b82 */ /* 0x000e620000000800 */
[----:B0-----:R-:W-:Y:S02]  /*0540*/  ISETP.NE.OR P0, PT, R13, RZ, !P0 ;  /* 0x000000ff0d00720c */ /* 0x001fe40004705670 */
[----:B-----5:R-:W-:Y:S02]  /*0550*/  I2FP.F32.U32 R13, UR12 ;  /* 0x0000000c000d7c45 */ /* 0x020fe40008201000 */
[----:B------:R-:W-:-:S02]  /*0560*/  LEA.HI R2, R2, R11, RZ, 0x2 ;  /* 0x0000000b02027211 */ /* 0x000fc400078f10ff */
[----:B------:R-:W-:Y:S01]  /*0570*/  LEA.HI R9, R9, R8, RZ, 0x2 ;  /* 0x0000000809097211 */ /* 0x000fe200078f10ff */
[----:B------:R-:W-:Y:S01]  /*0580*/  FMUL R13, R13, UR4 ;  /* 0x000000040d0d7c20 */ /* 0x000fe20008400000 */
[----:B--2---:R-:W-:Y:S01]  /*0590*/  ISETP.NE.OR P1, PT, R12, RZ, !P1 ;  /* 0x000000ff0c00720c */ /* 0x004fe20004f25670 */
[----:B------:R-:W-:Y:S01]  /*05a0*/  ULDC UR4, c[0x0][0x154] ;  /* 0x0000550000047ab9 */ /* 0x000fe20000000800 */
[----:B------:R-:W-:Y:S02]  /*05b0*/  LOP3.LUT R12, R2, 0xfffffffc, RZ, 0xc0, !PT ;  /* 0xfffffffc020c7812 */ /* 0x000fe400078ec0ff */
[----:B------:R-:W-:Y:S01]  /*05c0*/  LOP3.LUT R9, R9, 0x3ffffffc, RZ, 0xc0, !PT ;  /* 0x3ffffffc09097812 */ /* 0x000fe200078ec0ff */
[----:B------:R-:W0:Y:S01]  /*05d0*/  F2I.U32.TRUNC.NTZ R13, R13 ;  /* 0x0000000d000d7305 */ /* 0x000e22000020f000 */
[----:B------:R-:W-:Y:S01]  /*05e0*/  SHF.R.S32.HI R2, RZ, 0x1f, R5 ;  /* 0x0000001fff027819 */ /* 0x000fe20000011405 */
[----:B------:R-:W-:Y:S01]  /*05f0*/  IMAD.IADD R12, R11, 0x1, -R12 ;  /* 0x000000010b0c7824 */ /* 0x000fe200078e0a0c */
[----:B------:R-:W-:Y:S01]  /*0600*/  VOTEU.ALL UP1, P0 ;  /* 0x00000000003f7886 */ /* 0x000fe20000020000 */
[----:B------:R-:W-:Y:S01]  /*0610*/  IMAD.IADD R9, R8, 0x1, -R9 ;  /* 0x0000000108097824 */ /* 0x000fe200078e0a09 */
[----:B------:R-:W-:Y:S01]  /*0620*/  LEA.HI R2, R2, R5, RZ, 0x2 ;  /* 0x0000000502027211 */ /* 0x000fe200078f10ff */
[----:B------:R-:W-:Y:S01]  /*0630*/  VOTEU.ALL UP0, P0 ;  /* 0x00000000003f7886 */ /* 0x000fe20000000000 */
[----:B---3--:R-:W-:Y:S01]  /*0640*/  I2FP.F32.U32 R8, R6 ;  /* 0x0000000600087245 */ /* 0x008fe20000201000 */
[----:B------:R-:W-:Y:S01]  /*0650*/  IMAD R9, R9, 0x4, R12 ;  /* 0x0000000409097824 */ /* 0x000fe200078e020c */
[----:B------:R-:W-:Y:S01]  /*0660*/  LOP3.LUT R2, R2, 0xfffffffc, RZ, 0xc0, !PT ;  /* 0xfffffffc02027812 */ /* 0x000fe200078ec0ff */
[----:B------:R-:W-:Y:S01]  /*0670*/  VOTEU.ALL UP2, P1 ;  /* 0x00000000003f7886 */ /* 0x000fe20000840000 */
[----:B------:R-:W2:Y:S01]  /*0680*/  @!UP1 S2UR UR7, SR_CgaCtaId ;  /* 0x00000000000799c3 */ /* 0x000ea20000008800 */
[----:B------:R-:W-:Y:S01]  /*0690*/  FMUL R8, R8, UR4 ;  /* 0x0000000408087c20 */ /* 0x000fe20008400000 */
[----:B------:R-:W-:Y:S01]  /*06a0*/  IMAD.SHL.U32 R40, R9, 0x4, RZ ;  /* 0x0000000409287824 */ /* 0x000fe200078e00ff */
[----:B------:R-:W-:Y:S01]  /*06b0*/  UMOV UR4, 0x20 ;  /* 0x0000002000047882 */ /* 0x000fe20000000000 */
[----:B------:R-:W-:Y:S01]  /*06c0*/  IMAD.IADD R5, R5, 0x1, -R2 ;  /* 0x0000000105057824 */ /* 0x000fe200078e0a02 */
[----:B------:R-:W-:Y:S01]  /*06d0*/  LEA.HI R2, R9, R9, RZ, 0x1 ;  /* 0x0000000909027211 */ /* 0x000fe200078f08ff */
[----:B0-----:R-:W-:Y:S01]  /*06e0*/  IMAD.MOV R13, RZ, RZ, -R13 ;  /* 0x000000ffff0d7224 */ /* 0x001fe200078e0a0d */
[----:B------:R-:W0:Y:S01]  /*06f0*/  F2I.U32.TRUNC.NTZ R8, R8 ;  /* 0x0000000800087305 */ /* 0x000e22000020f000 */
[----:B------:R-:W3:Y:S01]  /*0700*/  @!UP2 S2UR UR10, SR_CgaCtaId ;  /* 0x00000000000aa9c3 */ /* 0x000ee20000008800 */
[----:B------:R-:W-:Y:S01]  /*0710*/  LOP3.LUT R2, R2, 0xfffffffe, RZ, 0xc0, !PT ;  /* 0xfffffffe02027812 */ /* 0x000fe200078ec0ff */
[----:B----4-:R-:W-:Y:S01]  /*0720*/  IMAD R21, R14, R13, UR12 ;  /* 0x0000000c0e157e24 */ /* 0x010fe2000f8e020d */
[----:B------:R-:W-:Y:S01]  /*0730*/  @!UP1 UMOV UR6, 0x400 ;  /* 0x0000040000069882 */ /* 0x000fe20000000000 */
[----:B------:R-:W-:-:S04]  /*0740*/  @!UP1 UIADD3 UR4, -UR4, 0x100000, URZ ;  /* 0x0010000004049890 */ /* 0x000fc8000fffe13f */
[----:B------:R-:W-:Y:S02]  /*0750*/  @!UP1 USHF.L.U32 UR5, UR4, 0xb, URZ ;  /* 0x0000000b04059899 */ /* 0x000fe4000800063f */
[----:B------:R-:W-:Y:S01]  /*0760*/  @!UP1 USHF.L.U32 UR4, UR4, 0x1, URZ ;  /* 0x0000000104049899 */ /* 0x000fe2000800063f */
[C---:B------:R-:W-:Y:S01]  /*0770*/  LOP3.LUT R40, R9.reuse, 0xc, R40, 0x78, !PT ;  /* 0x0000000c09287812 */ /* 0x040fe200078e7828 */
[----:B------:R-:W-:Y:S01]  /*0780*/  IMAD.IADD R2, R9, 0x1, -R2 ;  /* 0x0000000109027824 */ /* 0x000fe200078e0a02 */
[----:B------:R-:W-:Y:S01]  /*0790*/  @!UP2 UMOV UR9, 0x400 ;  /* 0x000004000009a882 */ /* 0x000fe20000000000 */
[----:B------:R-:W-:Y:S01]  /*07a0*/  VOTEU.ALL UP3, P1 ;  /* 0x00000000003f7886 */ /* 0x000fe20000860000 */
[----:B------:R-:W-:Y:S01]  /*07b0*/  VOTEU.ALL UP4, P1 ;  /* 0x00000000003f7886 */ /* 0x000fe20000880000 */
[----:B------:R-:W-:Y:S01]  /*07c0*/  VOTEU.ALL UP5, P1 ;  /* 0x00000000003f7886 */ /* 0x000fe200008a0000 */
[----:B------:R-:W-:Y:S01]  /*07d0*/  ISETP.NE.AND P3, PT, R2, R21, PT ;  /* 0x000000150200720c */ /* 0x000fe20003f65270 */
[----:B------:R4:W4:Y:S01]  /*07e0*/  SHFL.IDX PT, R14, R7, RZ, 0x1f ;  /* 0x00001fff070e7589 */ /* 0x00092200000e0000 */
[----:B------:R-:W-:Y:S01]  /*07f0*/  ISETP.EQ.U32.AND P2, PT, R15, 0x1, PT ;  /* 0x000000010f00780c */ /* 0x000fe20003f42070 */
[----:B0-----:R-:W-:Y:S01]  /*0800*/  IMAD.MOV R20, RZ, RZ, -R8 ;  /* 0x000000ffff147224 */ /* 0x001fe200078e0a08 */
[----:B--2---:R-:W-:-:S02]  /*0810*/  @!UP1 ULEA UR8, UR7, UR6, 0x18 ;  /* 0x0000000607089291 */ /* 0x004fc4000f8ec03f */
[----:B------:R-:W-:-:S04]  /*0820*/  @!UP2 UIADD3 UR6, -UR11, 0x100000, URZ ;  /* 0x001000000b06a890 */ /* 0x000fc8000fffe13f */
[----:B------:R-:W-:Y:S02]  /*0830*/  @!UP2 USHF.L.U32 UR7, UR6, 0xb, URZ ;  /* 0x0000000b0607a899 */ /* 0x000fe4000800063f */
[----:B------:R-:W-:Y:S01]  /*0840*/  @!UP2 USHF.L.U32 UR6, UR6, 0x1, URZ ;  /* 0x000000010606a899 */ /* 0x000fe2000800063f */
[----:B-1----:R-:W-:Y:S01]  /*0850*/  IMAD R9, R25, R20, R6 ;  /* 0x0000001419097224 */ /* 0x002fe200078e0206 */
[----:B------:R-:W-:Y:S01]  /*0860*/  VOTEU.ALL UP1, P0 ;  /* 0x00000000003f7886 */ /* 0x000fe20000020000 */
[----:B------:R-:W-:Y:S01]  /*0870*/  LOP3.LUT P0, RZ, R3, 0x7, RZ, 0xc0, !PT ;  /* 0x0000000703ff7812 */ /* 0x000fe2000780c0ff */
[----:B---3--:R-:W-:Y:S01]  /*0880*/  @!UP2 ULEA UR9, UR10, UR9, 0x18 ;  /* 0x000000090a09a291 */ /* 0x008fe2000f8ec03f */
[----:B------:R-:W-:Y:S01]  /*0890*/  @P3 LEA.HI R2, R40, R40, RZ, 0x1 ;  /* 0x0000002828023211 */ /* 0x000fe200078f08ff */
[----:B------:R-:W-:Y:S01]  /*08a0*/  VOTEU.ALL UP2, P1 ;  /* 0x00000000003f7886 */ /* 0x000fe20000840000 */
[----:B------:R-:W-:Y:S01]  /*08b0*/  ISETP.NE.AND P1, PT, R5, 0x3, PT ;  /* 0x000000030500780c */ /* 0x000fe20003f25270 */
[----:B------:R-:W0:Y:S02]  /*08c0*/  FENCE.VIEW.ASYNC.S ;  /* 0x00000000000073c6 */ /* 0x000e240000000000 */
[----:B0-----:R0:W1:Y:S01]  /*08d0*/  @!UP0 SYNCS.EXCH.64 URZ, [UR8+0xc0], UR4 ;  /* 0x0000c004083f85b2 */ /* 0x0010620008000100 */
[----:B------:R-:W-:-:S02]  /*08e0*/  @P3 SHF.R.S32.HI R2, RZ, 0x1, R2 ;  /* 0x00000001ff023819 */ /* 0x000fc40000011402 */
[----:B------:R-:W-:Y:S02]  /*08f0*/  ISETP.EQ.OR P1, PT, R5, RZ, !P1 ;  /* 0x000000ff0500720c */ /* 0x000fe40004f22670 */
[----:B------:R-:W-:Y:S02]  /*0900*/  @P3 ISETP.NE.AND P5, PT, R2, R9, PT ;  /* 0x000000090200320c */ /* 0x000fe40003fa5270 */
[----:B------:R-:W-:Y:S02]  /*0910*/  ISETP.LT.U32.AND P0, PT, R40, 0x2, !P0 ;  /* 0x000000022800780c */ /* 0x000fe40004701070 */
[----:B------:R-:W-:Y:S02]  /*0920*/  ISETP.EQ.AND P1, PT, R10, RZ, P1 ;  /* 0x000000ff0a00720c */ /* 0x000fe40000f22270 */
[----:B------:R-:W-:Y:S02]  /*0930*/  SEL R2, RZ, 0x1, !P0 ;  /* 0x00000001ff027807 */ /* 0x000fe40004000000 */
[----:B------:R-:W-:-:S02]  /*0940*/  @P3 SEL R41, RZ, 0x1, P5 ;  /* 0x00000001ff293807 */ /* 0x000fc40002800000 */
[----:B------:R-:W-:Y:S01]  /*0950*/  SEL R16, RZ, 0x1, !P1 ;  /* 0x00000001ff107807 */ /* 0x000fe20004800000 */
[----:B------:R0:W2:Y:S01]  /*0960*/  @!UP1 SYNCS.EXCH.64 URZ, [UR8+0xc8], UR4 ;  /* 0x0000c804083f95b2 */ /* 0x0000a20008000100 */
[----:B------:R-:W-:Y:S01]  /*0970*/  NOP ;  /* 0x0000000000007918 */ /* 0x000fe20000000000 */
[----:B------:R-:W-:Y:S02]  /*0980*/  LOP3.LUT R41, R41, R2, RZ, 0xc0, !PT ;  /* 0x0000000229297212 */ /* 0x000fe400078ec0ff */
[----:B------:R-:W-:Y:S01]  /*0990*/  SEL R16, R16, 0x2, P6 ;  /* 0x0000000210107807 */ /* 0x000fe20003000000 */
[----:B------:R0:W3:Y:S01]  /*09a0*/  @!UP2 SYNCS.EXCH.64 URZ, [UR9+0xa0], UR6 ;  /* 0x0000a006093fa5b2 */ /* 0x0000e20008000100 */
[----:B------:R0:W0:Y:S01]  /*09b0*/  @!UP3 SYNCS.EXCH.64 URZ, [UR9+0xa8], UR6 ;  /* 0x0000a806093fb5b2 */ /* 0x0000220008000100 */
[----:B------:R0:W0:Y:S01]  /*09c0*/  @!UP4 SYNCS.EXCH.64 URZ, [UR9+0xb0], UR6 ;  /* 0x0000b006093fc5b2 */ /* 0x0000220008000100 */
[----:B------:R0:W0:Y:S01]  /*09d0*/  @!UP5 SYNCS.EXCH.64 URZ, [UR9+0xb8], UR6 ;  /* 0x0000b806093fd5b2 */ /* 0x0000220008000100 */
[----:B------:R-:W-:Y:S01]  /*09e0*/  NOP ;  /* 0x0000000000007918 */ /* 0x000fe20000000000 */
[----:B-1--4-:R-:W-:Y:S05]  /*09f0*/  @!P2 BRA `(.L_x_4) ;  /* 0x000000000008a947 */ /* 0x012fea0003800000 */
[----:B0-23--:R-:W-:Y:S01]  /*0a00*/  UCGABAR_ARV ;  /* 0x00000000000079c7 */ /* 0x00dfe20008000000 */
[----:B------:R-:W-:Y:S05]  /*0a10*/  BRA `(.L_x_5) ;  /* 0x0000000000047947 */ /* 0x000fea0003800000 */
.L_x_4:
[----:B0-23--:R-:W-:Y:S01]  /*0a20*/  NOP ;  /* 0x0000000000007918 */ /* 0x00dfe20000000000 */
.L_x_5:
[----:B------:R-:W-:Y:S01]  /*0a30*/  ULDC.64 UR4, c[0x0][0x598] ;  /* 0x0001660000047ab9 */ /* 0x000fe20000000a00 */
[----:B------:R-:W-:Y:S01]  /*0a40*/  ULDC.64 UR36, c[0x0][0x208] ;  /* 0x0000820000247ab9 */ /* 0x000fe20000000a00 */
[----:B------:R-:W-:-:S04]  /*0a50*/  ISETP.NE.U32.AND P0, PT, RZ, UR4, PT ;  /* 0x00000004ff007c0c */ /* 0x000fc8000bf05070 */
[----:B------:R-:W-:-:S13]  /*0a60*/  ISETP.NE.AND.EX P0, PT, RZ, UR5, PT, P0 ;  /* 0x00000005ff007c0c */ /* 0x000fda000bf05300 */
[----:B------:R-:W-:Y:S05]  /*0a70*/  @!P0 BRA `(.L_x_6) ;  /* 0x00000000001c8947 */ /* 0x000fea0003800000 */
[----:B------:R-:W0:Y:S02]  /*0a80*/  LDC.64 R8, c[0x0][0x598] ;  /* 0x00016600ff087b82 */ /* 0x000e240000000a00 */
[----:B0-----:R-:W2:Y:S02]  /*0a90*/  LDG.E.64 R8, desc[UR36][R8.64] ;  /* 0x0000002408087981 */ /* 0x001ea4000c1e1b00 */
[----:B--2---:R-:W-:-:S04]  /*0aa0*/  ISETP.NE.U32.AND P0, PT, R8, RZ, PT ;  /* 0x000000ff0800720c */ /* 0x004fc80003f05070 */
[----:B------:R-:W-:-:S13]  /*0ab0*/  ISETP.NE.AND.EX P0, PT, R9, RZ, PT, P0 ;  /* 0x000000ff0900720c */ /* 0x000fda0003f05300 */
[----:B------:R-:W-:Y:S05]  /*0ac0*/  @!P0 BRA `(.L_x_6) ;  /* 0x0000000000088947 */ /* 0x000fea0003800000 */
[----:B------:R0:W5:Y:S01]  /*0ad0*/  LD.E R42, desc[UR36][R8.64] ;  /* 0x00000024082a7980 */ /* 0x000162000c101900 */
[----:B------:R-:W-:Y:S05]  /*0ae0*/  BRA `(.L_x_7) ;  /* 0x0000000000247947 */ /* 0x000fea0003800000 */
.L_x_6:
[----:B------:R-:W-:Y:S02]  /*0af0*/  ULDC.64 UR4, c[0x0][0x588] ;  /* 0x0001620000047ab9 */ /* 0x000fe40000000a00 */
[----:B------:R-:W-:-:S04]  /*0b00*/  ISETP.NE.U32.AND P0, PT, RZ, UR4, PT ;  /* 0x00000004ff007c0c */ /* 0x000fc8000bf05070 */
[----:B------:R-:W-:-:S13]  /*0b10*/  ISETP.NE.AND.EX P0, PT, RZ, UR5, PT, P0 ;  /* 0x00000005ff007c0c */ /* 0x000fda000bf05300 */
[----:B------:R-:W-:Y:S05]  /*0b20*/  @!P0 BRA `(.L_x_8) ;  /* 0x00000000000c8947 */ /* 0x000fea0003800000 */
[----:B------:R-:W0:Y:S02]  /*0b30*/  LDC.64 R42, c[0x0][0x588] ;  /* 0x00016200ff2a7b82 */ /* 0x000e240000000a00 */
[----:B0-----:R1:W5:Y:S01]  /*0b40*/  LDG.E R42, desc[UR36][R42.64] ;  /* 0x000000242a2a7981 */ /* 0x001362000c1e1900 */
[----:B------:R-:W-:Y:S05]  /*0b50*/  BRA `(.L_x_7) ;  /* 0x0000000000087947 */ /* 0x000fea0003800000 */
.L_x_8:
[----:B------:R-:W-:Y:S02]  /*0b60*/  ULDC UR4, c[0x0][0x580] ;  /* 0x0001600000047ab9 */ /* 0x000fe40000000800 */
[----:B------:R-:W-:-:S07]  /*0b70*/  IMAD.U32 R42, RZ, RZ, UR4 ;  /* 0x00000004ff2a7e24 */ /* 0x000fce000f8e00ff */
.L_x_7:
[----:B------:R-:W-:Y:S02]  /*0b80*/  ULDC.64 UR4, c[0x0][0x5a0] ;  /* 0x0001680000047ab9 */ /* 0x000fe40000000a00 */
[----:B------:R-:W-:-:S04]  /*0b90*/  ISETP.NE.U32.AND P0, PT, RZ, UR4, PT ;  /* 0x00000004ff007c0c */ /* 0x000fc8000bf05070 */
[----:B------:R-:W-:-:S13]  /*0ba0*/  ISETP.NE.AND.EX P0, PT, RZ, UR5, PT, P0 ;  /* 0x00000005ff007c0c */ /* 0x000fda000bf05300 */
[----:B------:R-:W-:Y:S05]  /*0bb0*/  @!P0 BRA `(.L_x_9) ;  /* 0x00000000001c8947 */ /* 0x000fea0003800000 */
[----:B0-----:R-:W0:Y:S02]  /*0bc0*/  LDC.64 R8, c[0x0][0x5a0] ;  /* 0x00016800ff087b82 */ /* 0x001e240000000a00 */
[----:B0-----:R-:W2:Y:S02]  /*0bd0*/  LDG.E.64 R8, desc[UR36][R8.64] ;  /* 0x0000002408087981 */ /* 0x001ea4000c1e1b00 */
[----:B--2---:R-:W-:-:S04]  /*0be0*/  ISETP.NE.U32.AND P0, PT, R8, RZ, PT ;  /* 0x000000ff0800720c */ /* 0x004fc80003f05070 */
[----:B------:R-:W-:-:S13]  /*0bf0*/  ISETP.NE.AND.EX P0, PT, R9, RZ, PT, P0 ;  /* 0x000000ff0900720c */ /* 0x000fda0003f05300 */
[----:B------:R-:W-:Y:S05]  /*0c00*/  @!P0 BRA `(.L_x_9) ;  /* 0x0000000000088947 */ /* 0x000fea0003800000 */
[----:B-1----:R0:W5:Y:S01]  /*0c10*/  LD.E R43, desc[UR36][R8.64] ;  /* 0x00000024082b7980 */ /* 0x002162000c101900 */
[----:B------:R-:W-:Y:S05]  /*0c20*/  BRA `(.L_x_10) ;  /* 0x0000000000247947 */ /* 0x000fea0003800000 */
.L_x_9:
[----:B------:R-:W-:Y:S02]  /*0c30*/  ULDC.64 UR4, c[0x0][0x590] ;  /* 0x0001640000047ab9 */ /* 0x000fe40000000a00 */
[----:B------:R-:W-:-:S04]  /*0c40*/  ISETP.NE.U32.AND P0, PT, RZ, UR4, PT ;  /* 0x00000004ff007c0c */ /* 0x000fc8000bf05070 */
[----:B------:R-:W-:-:S13]  /*0c50*/  ISETP.NE.AND.EX P0, PT, RZ, UR5, PT, P0 ;  /* 0x00000005ff007c0c */ /* 0x000fda000bf05300 */
[----:B------:R-:W-:Y:S05]  /*0c60*/  @!P0 BRA `(.L_x_11) ;  /* 0x00000000000c8947 */ /* 0x000fea0003800000 */
[----:B0-----:R-:W1:Y:S02]  /*0c70*/  LDC.64 R8, c[0x0][0x590] ;  /* 0x00016400ff087b82 */ /* 0x001e640000000a00 */
[----:B-1----:R1:W5:Y:S01]  /*0c80*/  LDG.E R43, desc[UR36][R8.64] ;  /* 0x00000024082b7981 */ /* 0x002362000c1e1900 */
[----:B------:R-:W-:Y:S05]  /*0c90*/  BRA `(.L_x_10) ;  /* 0x0000000000087947 */ /* 0x000fea0003800000 */
.L_x_11:
[----:B------:R-:W-:Y:S02]  /*0ca0*/  ULDC UR4, c[0x0][0x584] ;  /* 0x0001610000047ab9 */ /* 0x000fe40000000800 */
[----:B-1----:R-:W-:-:S07]  /*0cb0*/  IMAD.U32 R43, RZ, RZ, UR4 ;  /* 0x00000004ff2b7e24 */ /* 0x002fce000f8e00ff */
.L_x_10:
[----:B------:R-:W2:Y:S01]  /*0cc0*/  LDC R2, c[0x0][0x65c] ;  /* 0x00019700ff027b82 */ /* 0x000ea20000000800 */
[----:B------:R-:W-:Y:S01]  /*0cd0*/  ULDC UR6, c[0x0][0x28c] ;  /* 0x0000a30000067ab9 */ /* 0x000fe20000000800 */
[----:B------:R-:W-:Y:S01]  /*0ce0*/  ISETP.NE.AND P0, PT, R10, 0x2, PT ;  /* 0x000000020a00780c */ /* 0x000fe20003f05270 */
[----:B------:R-:W-:Y:S01]  /*0cf0*/  UIADD3 UR6, UR6, 0x7f, URZ ;  /* 0x0000007f06067890 */ /* 0x000fe2000fffe03f */
[----:B01----:R-:W-:Y:S01]  /*0d00*/  IMAD.U32 R8, RZ, RZ, UR12 ;  /* 0x0000000cff087e24 */ /* 0x003fe2000f8e00ff */
[----:B------:R-:W-:Y:S01]  /*0d10*/  UMOV UR38, URZ ;  /* 0x0000003f00267c82 */ /* 0x000fe20008000000 */
[----:B------:R-:W-:Y:S01]  /*0d20*/  UMOV UR39, URZ ;  /* 0x0000003f00277c82 */ /* 0x000fe20008000000 */
[----:B------:R-:W-:Y:S01]  /*0d30*/  USHF.R.S32.HI UR7, URZ, 0x1f, UR6 ;  /* 0x0000001f3f077899 */ /* 0x000fe20008011406 */
[----:B------:R-:W-:-:S03]  /*0d40*/  ULDC.64 UR8, c[0x0][0x650] ;  /* 0x0001940000087ab9 */ /* 0x000fc60000000a00 */
[----:B------:R-:W-:-:S04]  /*0d50*/  ULEA.HI UR7, UR7, UR6, URZ, 0x7 ;  /* 0x0000000607077291 */ /* 0x000fc8000f8f383f */
[----:B------:R-:W-:Y:S01]  /*0d60*/  USHF.R.S32.HI UR40, URZ, 0x7, UR7 ;  /* 0x000000073f287899 */ /* 0x000fe20008011407 */
[----:B--2---:R-:W-:-:S13]  /*0d70*/  ISETP.NE.AND P1, PT, R2, 0x1, PT ;  /* 0x000000010200780c */ /* 0x004fda0003f25270 */
[----:B------:R-:W0:Y:S01]  /*0d80*/  @P1 LDC R19, c[0x0][0x10] ;  /* 0x00000400ff131b82 */ /* 0x000e220000000800 */
[----:B------:R-:W-:Y:S02]  /*0d90*/  @P1 IMAD.MOV.U32 R7, RZ, RZ, RZ ;  /* 0x000000ffff071224 */ /* 0x000fe400078e00ff */
[----:B------:R-:W-:-:S05]  /*0da0*/  @P1 IMAD.MOV.U32 R9, RZ, RZ, RZ ;  /* 0x000000ffff091224 */ /* 0x000fca00078e00ff */
[----:B------:R-:W1:Y:S01]  /*0db0*/  @!P1 LDC R11, c[0x0][0xc] ;  /* 0x00000300ff0b9b82 */ /* 0x000e620000000800 */
[----:B------:R-:W-:Y:S01]  /*0dc0*/  ULDC UR4, c[0x0][0xc] ;  /* 0x0000030000047ab9 */ /* 0x000fe20000000800 */
[----:B------:R-:W-:Y:S02]  /*0dd0*/  ULDC UR5, c[0x0][0x10] ;  /* 0x0000040000057ab9 */ /* 0x000fe40000000800 */
[----:B------:R-:W-:-:S04]  /*0de0*/  UIMAD.WIDE.U32 UR4, UR4, UR5, URZ ;  /* 0x00000005040472a5 */ /* 0x000fc8000f8e003f */
[----:B------:R-:W2:Y:S01]  /*0df0*/  LDC R12, c[0x0][0x14] ;  /* 0x00000500ff0c7b82 */ /* 0x000ea20000000800 */
[----:B0-----:R-:W-:-:S04]  /*0e00*/  @P1 IMAD.WIDE.U32 R18, R19, UR12, R6 ;  /* 0x0000000c13121c25 */ /* 0x001fc8000f8e0006 */
[----:B------:R-:W-:Y:S02]  /*0e10*/  @P1 IMAD.IADD R2, R19, 0x1, R9 ;  /* 0x0000000113021824 */ /* 0x000fe400078e0209 */
[----:B------:R-:W-:Y:S02]  /*0e20*/  IMAD.MOV.U32 R9, RZ, RZ, RZ ;  /* 0x000000ffff097224 */ /* 0x000fe400078e00ff */
[----:B-1----:R-:W-:-:S04]  /*0e30*/  @!P1 IMAD.WIDE.U32 R8, R6, R11, R8 ;  /* 0x0000000b06089225 */ /* 0x002fc800078e0008 */
[----:B------:R-:W-:Y:S02]  /*0e40*/  @!P1 IMAD.MOV.U32 R18, RZ, RZ, R8 ;  /* 0x000000ffff129224 */ /* 0x000fe400078e0008 */
[----:B--2---:R-:W-:-:S04]  /*0e50*/  IMAD.WIDE.U32 R26, R12, UR4, RZ ;  /* 0x000000040c1a7c25 */ /* 0x004fc8000f8e00ff */
[----:B------:R-:W-:Y:S01]  /*0e60*/  IMAD R23, R12, UR5, RZ ;  /* 0x000000050c177c24 */ /* 0x000fe2000f8e02ff */
[----:B------:R0:W-:Y:S01]  /*0e70*/  STL.64 [R1], R26 ;  /* 0x0000001a01007387 */ /* 0x0001e20000100a00 */
[----:B------:R-:W-:Y:S02]  /*0e80*/  @!P1 IMAD.MOV.U32 R2, RZ, RZ, R9 ;  /* 0x000000ffff029224 */ /* 0x000fe400078e0009 */
[----:B------:R-:W-:Y:S01]  /*0e90*/  IMAD.IADD R23, R27, 0x1, R23 ;  /* 0x000000011b177824 */ /* 0x000fe200078e0217 */
[----:B------:R-:W-:Y:S06]  /*0ea0*/  @P0 BRA `(.L_x_12) ;  /* 0x0000000000200947 */ /* 0x000fec0003800000 */
[----:B------:R-:W-:Y:S01]  /*0eb0*/  UISETP.GE.U32.AND UP0, UPT, UR40, 0x9, UPT ;  /* 0x000000092800788c */ /* 0x000fe2000bf06070 */
[----:B------:R-:W-:Y:S01]  /*0ec0*/  IADD3 R18, P0, R18, R26, RZ ;  /* 0x0000001a12127210 */ /* 0x000fe20007f1e0ff */
[----:B------:R-:W-:Y:S01]  /*0ed0*/  UIMAD.WIDE.U32 UR4, UR40, 0x38e38e39, URZ ;  /* 0x38e38e39280478a5 */ /* 0x000fe2000f8e003f */
[----:B------:R-:W-:-:S03]  /*0ee0*/  UMOV UR39, URZ ;  /* 0x0000003f00277c82 */ /* 0x000fc60008000000 */
[----:B------:R-:W-:Y:S01]  /*0ef0*/  USHF.R.U32.HI UR4, URZ, 0x1, UR5 ;  /* 0x000000013f047899 */ /* 0x000fe20008011605 */
[----:B------:R-:W-:-:S03]  /*0f00*/  IMAD.X R2, R23, 0x1, R2, P0 ;  /* 0x0000000117027824 */ /* 0x000fc600000e0602 */
[----:B------:R-:W-:Y:S02]  /*0f10*/  UIMAD UR38, UR4, -0x9, UR40 ;  /* 0xfffffff7042678a4 */ /* 0x000fe4000f8e0228 */
[----:B------:R-:W-:-:S12]  /*0f20*/  @UP0 ULOP3.LUT UR39, UR4, 0x1, URZ, 0xc0, !UPT ;  /* 0x0000000104270892 */ /* 0x000fd8000f8ec03f */
.L_x_12:
[----:B------:R-:W-:Y:S01]  /*0f30*/  ISETP.GE.U32.AND P0, PT, R18, UR8, PT ;  /* 0x0000000812007c0c */ /* 0x000fe2000bf06070 */
[----:B------:R-:W-:Y:S01]  /*0f40*/  IMAD.MOV.U32 R19, RZ, RZ, -0x1 ;  /* 0xffffffffff137424 */ /* 0x000fe200078e00ff */
[----:B------:R-:W-:Y:S01]  /*0f50*/  PRMT R8, RZ, 0x7610, R8 ;  /* 0x00007610ff087816 */ /* 0x000fe20000000008 */
[----:B------:R-:W-:Y:S01]  /*0f60*/  IMAD.MOV.U32 R22, RZ, RZ, -0x1 ;  /* 0xffffffffff167424 */ /* 0x000fe200078e00ff */
[----:B------:R-:W-:Y:S01]  /*0f70*/  ISETP.GE.U32.AND.EX P0, PT, R2, UR9, PT, P0 ;  /* 0x0000000902007c0c */ /* 0x000fe2000bf06100 */
[----:B------:R-:W-:-:S12]  /*0f80*/  IMAD.MOV.U32 R17, RZ, RZ, -0x1 ;  /* 0xffffffffff117424 */ /* 0x000fd800078e00ff */
[----:B------:R-:W-:Y:S05]  /*0f90*/  @P0 BRA `(.L_x_13) ;  /* 0x0000000400280947 */ /* 0x000fea0003800000 */
[----:B0-----:R-:W0:Y:S01]  /*0fa0*/  LDC.64 R26, c[0x0][0x628] ;  /* 0x00018a00ff1a7b82 */ /* 0x001e220000000a00 */
[----:B------:R-:W-:Y:S02]  /*0fb0*/  IMAD.MOV.U32 R8, RZ, RZ, R18 ;  /* 0x000000ffff087224 */ /* 0x000fe400078e0012 */
[----:B------:R-:W-:-:S05]  /*0fc0*/  IMAD.MOV.U32 R9, RZ, RZ, R2 ;  /* 0x000000ffff097224 */ /* 0x000fca00078e0002 */
[----:B------:R-:W1:Y:S08]  /*0fd0*/  LDC R22, c[0x0][0x630] ;  /* 0x00018c00ff167b82 */ /* 0x000e700000000800 */
[----:B------:R-:W2:Y:S01]  /*0fe0*/  LDC.64 R28, c[0x0][0x620] ;  /* 0x00018800ff1c7b82 */ /* 0x000ea20000000a00 */
[----:B0-----:R-:W-:-:S04]  /*0ff0*/  ISETP.NE.U32.AND P0, PT, R26, RZ, PT ;  /* 0x000000ff1a00720c */ /* 0x001fc80003f05070 */
[----:B------:R-:W-:-:S13]  /*1000*/  ISETP.NE.AND.EX P0, PT, R27, RZ, PT, P0 ;  /* 0x000000ff1b00720c */ /* 0x000fda0003f05300 */
[----:B-12---:R-:W-:Y:S05]  /*1010*/  @!P0 BRA `(.L_x_14) ;  /* 0x0000000000288947 */ /* 0x006fea0003800000 */
[----:B------:R-:W0:Y:S02]  /*1020*/  LDC R13, c[0x0][0x634] ;  /* 0x00018d00ff0d7b82 */ /* 0x000e240000000800 */
[----:B0-----:R-:W-:-:S05]  /*1030*/  IADD3 R13, P0, R18, R13, RZ ;  /* 0x0000000d120d7210 */ /* 0x001fca0007f1e0ff */
[----:B------:R-:W-:-:S04]  /*1040*/  IMAD.X R15, RZ, RZ, R2, P0 ;  /* 0x000000ffff0f7224 */ /* 0x000fc800000e0602 */
[----:B------:R-:W-:-:S04]  /*1050*/  IMAD.WIDE.U32 R8, R15, R26, RZ ;  /* 0x0000001a0f087225 */ /* 0x000fc800078e00ff */
[----:B------:R-:W-:-:S04]  /*1060*/  IMAD.WIDE.U32 R10, P0, R13, R27, R8 ;  /* 0x0000001b0d0a7225 */ /* 0x000fc80007800008 */
[----:B------:R-:W-:-:S04]  /*1070*/  IMAD.WIDE.U32 R8, R13, R26, RZ ;  /* 0x0000001a0d087225 */ /* 0x000fc800078e00ff */
[----:B------:R-:W-:Y:S01]  /*1080*/  IMAD.X R13, RZ, RZ, RZ, P0 ;  /* 0x000000ffff0d7224 */ /* 0x000fe200000e06ff */
[----:B------:R-:W-:Y:S01]  /*1090*/  IADD3 RZ, P0, R9, R10, RZ ;  /* 0x0000000a09ff7210 */ /* 0x000fe20007f1e0ff */
[----:B------:R-:W-:-:S04]  /*10a0*/  IMAD.MOV.U32 R12, RZ, RZ, R11 ;  /* 0x000000ffff0c7224 */ /* 0x000fc800078e000b */
[----:B------:R-:W-:-:S08]  /*10b0*/  IMAD.WIDE.U32.X R8, R15, R27, R12, P0 ;  /* 0x0000001b0f087225 */ /* 0x000fd000000e040c */
.L_x_14:
[----:B------:R-:W0:Y:S01]  /*10c0*/  LDC.64 R30, c[0x0][0x640] ;  /* 0x00019000ff1e7b82 */ /* 0x000e220000000a00 */
[-CC-:B------:R-:W-:Y:S01]  /*10d0*/  SHF.R.U64 R32, R8, R22.reuse, R9.reuse ;  /* 0x0000001608207219 */ /* 0x180fe20000001209 */
[----:B------:R-:W-:Y:S01]  /*10e0*/  IMAD.MOV.U32 R19, RZ, RZ, R2 ;  /* 0x000000ffff137224 */ /* 0x000fe200078e0002 */
[----:B------:R-:W-:Y:S02]  /*10f0*/  SHF.R.U32.HI R8, RZ, R22, R9 ;  /* 0x00000016ff087219 */ /* 0x000fe40000011609 */
[----:B------:R-:W-:-:S03]  /*1100*/  IADD3 R11, P0, RZ, -R32, RZ ;  /* 0x80000020ff0b7210 */ /* 0x000fc60007f1e0ff */
[----:B------:R-:W1:Y:S02]  /*1110*/  LDC R12, c[0x0][0x618] ;  /* 0x00018600ff0c7b82 */ /* 0x000e640000000800 */
[----:B------:R-:W-:-:S04]  /*1120*/  IMAD.X R9, RZ, RZ, ~R8, P0 ;  /* 0x000000ffff097224 */ /* 0x000fc800000e0e08 */
[-C--:B------:R-:W-:Y:S02]  /*1130*/  IMAD R10, R9, R28.reuse, RZ ;  /* 0x0000001c090a7224 */ /* 0x080fe400078e02ff */
[----:B------:R-:W2:Y:S01]  /*1140*/  LDC R13, c[0x0][0x608] ;  /* 0x00018200ff0d7b82 */ /* 0x000ea20000000800 */
[----:B------:R-:W-:-:S04]  /*1150*/  IMAD.WIDE.U32 R8, R11, R28, R18 ;  /* 0x0000001c0b087225 */ /* 0x000fc800078e0012 */
[----:B------:R-:W-:Y:S02]  /*1160*/  IMAD R11, R11, R29, R10 ;  /* 0x0000001d0b0b7224 */ /* 0x000fe400078e020a */
[----:B------:R-:W-:Y:S01]  /*1170*/  IMAD.MOV.U32 R29, RZ, RZ, 0x1 ;  /* 0x00000001ff1d7424 */ /* 0x000fe200078e00ff */
[----:B------:R-:W3:Y:S01]  /*1180*/  LDC R22, c[0x0][0x658] ;  /* 0x00019600ff167b82 */ /* 0x000ee20000000800 */
[----:B------:R-:W-:Y:S01]  /*1190*/  IMAD.IADD R9, R9, 0x1, R11 ;  /* 0x0000000109097824 */ /* 0x000fe200078e020b */
[----:B0-----:R-:W-:Y:S01]  /*11a0*/  ISETP.NE.U32.AND P0, PT, R30, RZ, PT ;  /* 0x000000ff1e00720c */ /* 0x001fe20003f05070 */
[----:B------:R-:W-:-:S03]  /*11b0*/  IMAD.MOV.U32 R11, RZ, RZ, -0x1 ;  /* 0xffffffffff0b7424 */ /* 0x000fc600078e00ff */
[----:B------:R-:W-:Y:S02]  /*11c0*/  ISETP.NE.AND.EX P0, PT, R31, RZ, PT, P0 ;  /* 0x000000ff1f00720c */ /* 0x000fe40003f05300 */
[----:B------:R-:W0:Y:S01]  /*11d0*/  LDC R27, c[0x0][0x600] ;  /* 0x00018000ff1b7b82 */ /* 0x000e220000000800 */
[-CC-:B-1----:R-:W-:Y:S02]  /*11e0*/  SHF.R.U64 R19, R8, R12.reuse, R9.reuse ;  /* 0x0000000c08137219 */ /* 0x182fe40000001209 */
[----:B------:R-:W-:-:S05]  /*11f0*/  SHF.R.U32.HI R8, RZ, R12, R9 ;  /* 0x0000000cff087219 */ /* 0x000fca0000011609 */
[----:B------:R-:W1:Y:S01]  /*1200*/  LDC R24, c[0x0][0x648] ;  /* 0x00019200ff187b82 */ /* 0x000e620000000800 */
[-CC-:B--2---:R-:W-:Y:S02]  /*1210*/  SHF.R.U64 R34, R19, R13.reuse, R8.reuse ;  /* 0x0000000d13227219 */ /* 0x184fe40000001208 */
[----:B------:R-:W-:-:S05]  /*1220*/  SHF.R.U32.HI R9, RZ, R13, R8 ;  /* 0x0000000dff097219 */ /* 0x000fca0000011608 */
[----:B------:R-:W2:Y:S01]  /*1230*/  LDC R26, c[0x0][0x638] ;  /* 0x00018e00ff1a7b82 */ /* 0x000ea20000000800 */
[-C--:B---3--:R-:W-:Y:S02]  /*1240*/  SHF.L.U32 R8, R11, R22.reuse, RZ ;  /* 0x000000160b087219 */ /* 0x088fe400000006ff */
[--C-:B------:R-:W-:Y:S02]  /*1250*/  SHF.R.U64 R36, R34, R22, R9.reuse ;  /* 0x0000001622247219 */ /* 0x100fe40000001209 */
[----:B------:R-:W-:Y:S02]  /*1260*/  LOP3.LUT R15, RZ, R8, RZ, 0x33, !PT ;  /* 0x00000008ff0f7212 */ /* 0x000fe400078e33ff */
[----:B------:R-:W-:Y:S01]  /*1270*/  SHF.R.U32.HI R9, RZ, R22, R9 ;  /* 0x00000016ff097219 */ /* 0x000fe20000011609 */
[----:B------:R-:W3:Y:S01]  /*1280*/  LDC R28, c[0x0][0x610] ;  /* 0x00018400ff1c7b82 */ /* 0x000ee20000000800 */
[----:B------:R-:W-:Y:S01]  /*1290*/  IMAD.MOV.U32 R8, RZ, RZ, R36 ;  /* 0x000000ffff087224 */ /* 0x000fe200078e0024 */
[----:B------:R-:W-:Y:S06]  /*12a0*/  @!P0 BRA `(.L_x_15) ;  /* 0x0000000000288947 */ /* 0x000fec0003800000 */
[----:B------:R-:W4:Y:S02]  /*12b0*/  LDC R13, c[0x0][0x64c] ;  /* 0x00019300ff0d7b82 */ /* 0x000f240000000800 */
[----:B----4-:R-:W-:-:S05]  /*12c0*/  IADD3 R13, P0, R36, R13, RZ ;  /* 0x0000000d240d7210 */ /* 0x010fca0007f1e0ff */
        /* <DEDUP_REMOVED lines=8> */
.L_x_15:
[----:B-1----:R-:W-:Y:S01]  /*1350*/  SHF.R.U64 R9, R8, R24, R9 ;  /* 0x0000001808097219 */ /* 0x002fe20000001209 */
[----:B0-----:R-:W-:Y:S01]  /*1360*/  VIADD R10, R27, 0xffffffff ;  /* 0xffffffff1b0a7836 */ /* 0x001fe20000000000 */
[----:B------:R-:W-:Y:S01]  /*1370*/  SHF.L.U32 R7, R29, R22, RZ ;  /* 0x000000161d077219 */ /* 0x000fe200000006ff */
[----:B------:R-:W-:Y:S01]  /*1380*/  @P1 IMAD R21, R25, R20, R6 ;  /* 0x0000001419151224 */ /* 0x000fe200078e0206 */
[----:B------:R-:W-:Y:S01]  /*1390*/  LOP3.LUT R8, R34, R15, RZ, 0xc0, !PT ;  /* 0x0000000f22087212 */ /* 0x000fe200078ec0ff */
[----:B------:R-:W-:Y:S01]  /*13a0*/  IMAD.MOV R11, RZ, RZ, -R9 ;  /* 0x000000ffff0b7224 */ /* 0x000fe200078e0a09 */
[----:B------:R-:W-:Y:S01]  /*13b0*/  LOP3.LUT R10, R19, R10, RZ, 0xc0, !PT ;  /* 0x0000000a130a7212 */ /* 0x000fe200078ec0ff */
[----:B------:R-:W-:Y:S02]  /*13c0*/  IMAD.MOV.U32 R17, RZ, RZ, R32 ;  /* 0x000000ffff117224 */ /* 0x000fe400078e0020 */
[----:B------:R-:W-:Y:S02]  /*13d0*/  IMAD R8, R7, R9, R8 ;  /* 0x0000000907087224 */ /* 0x000fe400078e0208 */
[----:B--2---:R-:W-:-:S02]  /*13e0*/  IMAD R6, R11, R26, R36 ;  /* 0x0000001a0b067224 */ /* 0x004fc400078e0224 */
[----:B---3--:R-:W-:Y:S02]  /*13f0*/  IMAD R19, R8, R28, R21 ;  /* 0x0000001c08137224 */ /* 0x008fe400078e0215 */
[----:B------:R-:W-:Y:S02]  /*1400*/  IMAD R6, R6, R27, R10 ;  /* 0x0000001b06067224 */ /* 0x000fe400078e020a */
[----:B------:R-:W-:-:S03]  /*1410*/  IMAD.MOV.U32 R8, RZ, RZ, 0x1 ;  /* 0x00000001ff087424 */ /* 0x000fc600078e00ff */
[----:B------:R-:W-:Y:S02]  /*1420*/  SEL R22, R6, R19, !P1 ;  /* 0x0000001306167207 */ /* 0x000fe40004800000 */
[----:B------:R-:W-:-:S07]  /*1430*/  SEL R19, R19, R6, !P1 ;  /* 0x0000000613137207 */ /* 0x000fce0004800000 */
.L_x_13:
[----:B------:R-:W-:Y:S05]  /*1440*/  @!P2 BRA `(.L_x_16) ;  /* 0x00000000000ca947 */ /* 0x000fea0003800000 */
[----:B------:R-:W-:Y:S01]  /*1450*/  UCGABAR_WAIT ;  /* 0x0000000000007dc7 */ /* 0x000fe20008000000 */
[----:B------:R-:W-:Y:S01]  /*1460*/  CCTL.IVALL ;  /* 0x00000000ff00798f */ /* 0x000fe20002000000 */
[----:B------:R-:W-:Y:S05]  /*1470*/  BRA `(.L_x_17) ;  /* 0x0000000000047947 */ /* 0x000fea0003800000 */
.L_x_16:
[----:B------:R-:W-:Y:S06]  /*1480*/  BAR.SYNC.DEFER_BLOCKING 0x0 ;  /* 0x0000000000007b1d */ /* 0x000fec0000010000 */
.L_x_17:
[----:B------:R-:W-:Y:S05]  /*1490*/  @!P4 BRA `(.L_x_18) ;  /* 0x0000002800f4c947 */ /* 0x000fea0003800000 */
[----:B------:R-:W-:-:S13]  /*14a0*/  ISETP.GT.U32.AND P0, PT, R33, 0x1, PT ;  /* 0x000000012100780c */ /* 0x000fda0003f04070 */
[----:B------:R-:W-:Y:S05]  /*14b0*/  @P0 EXIT ;  /* 0x000000000000094d */ /* 0x000fea0003800000 */
.L_x_19:
[----:B------:R-:W-:-:S08]  /*14c0*/  NOP ;  /* 0x0000000000007918 */ /* 0x000fd00000000000 */
[----:B------:R-:W1:Y:S02]  /*14d0*/  USETMAXREG.TRY_ALLOC.CTAPOOL UP0, 0xe8 ;  /* 0x000000e8000079c8 */ /* 0x000e640008000600 */
[----:B-1----:R-:W-:-:S13]  /*14e0*/  PLOP3.LUT P0, PT, PT, PT, UP0, 0x80, 0x0 ;  /* 0x000000000000781c */ /* 0x002fda0003f0f008 */
[----:B------:R-:W-:Y:S05]  /*14f0*/  @!P0 BRA `(.L_x_19) ;  /* 0xfffffffc00f08947 */ /* 0x000fea000383ffff */
[----:B------:R-:W-:-:S13]  /*1500*/  LOP3.LUT P0, RZ, R8, 0xff, RZ, 0xc0, !PT ;  /* 0x000000ff08ff7812 */ /* 0x000fda000780c0ff */
[----:B------:R-:W-:Y:S05]  /*1510*/  @!P0 EXIT ;  /* 0x000000000000894d */ /* 0x000fea0003800000 */
[----:B------:R-:W1:Y:S01]  /*1520*/  S2UR UR4, SR_CgaCtaId ;  /* 0x00000000000479c3 */ /* 0x000e620000008800 */
[----:B------:R-:W-:Y:S01]  /*1530*/  VIADD R14, R14, 0xffffffff ;  /* 0xffffffff0e0e7836 */ /* 0x000fe20000000000 */
[CC--:B------:R-:W-:Y:S01]  /*1540*/  LEA.HI R4, R0.reuse, R3.reuse, RZ, 0x2 ;  /* 0x0000000300047211 */ /* 0x0c0fe200078f10ff */
[----:B------:R-:W-:Y:S01]  /*1550*/  UMOV UR41, 0x400 ;  /* 0x0000040000297882 */ /* 0x000fe20000000000 */
[----:B------:R-:W-:Y:S01]  /*1560*/  LEA.HI R0, R0, R3, RZ, 0x5 ;  /* 0x0000000300007211 */ /* 0x000fe200078f28ff */
[----:B------:R-:W-:Y:S01]  /*1570*/  UISETP.LT.AND UP0, UPT, UR40, 0x1, UPT ;  /* 0x000000012800788c */ /* 0x000fe2000bf01270 */
[----:B------:R-:W-:Y:S01]  /*1580*/  R2UR UR42, R14 ;  /* 0x000000000e2a72ca */ /* 0x000fe200000e0000 */
[----:B------:R-:W-:Y:S01]  /*1590*/  ULDC UR6, c[0x0][0x284] ;  /* 0x0000a10000067ab9 */ /* 0x000fe20000000800 */
[--C-:B------:R-:W-:Y:S01]  /*15a0*/  SHF.R.S32.HI R44, RZ, 0x2, R4.reuse ;  /* 0x00000002ff2c7819 */ /* 0x100fe20000011404 */
[----:B------:R-:W-:Y:S01]  /*15b0*/  USEL UR43, UR40, 0x1, UP0 ;  /* 0x00000001282b7887 */ /* 0x000fe20008000000 */
[----:B------:R-:W-:Y:S01]  /*15c0*/  SHF.R.S32.HI R5, RZ, 0x1f, R4 ;  /* 0x0000001fff057819 */ /* 0x000fe20000011404 */
[----:B------:R-:W-:Y:S01]  /*15d0*/  USHF.L.U32 UR46, UR40, 0x1, URZ ;  /* 0x00000001282e7899 */ /* 0x000fe2000800063f */
[----:B------:R-:W-:Y:S01]  /*15e0*/  LOP3.LUT R46, R4, 0xfffffffc, RZ, 0xc0, !PT ;  /* 0xfffffffc042e7812 */ /* 0x000fe200078ec0ff */
[----:B------:R-:W-:Y:S01]  /*15f0*/  UIADD3 UR43, -UR43, UR40, URZ ;  /* 0x000000282b2b7290 */ /* 0x000fe2000fffe13f */
[----:B------:R-:W-:-:S02]  /*1600*/  LEA.HI R5, R5, R44, RZ, 0x3 ;  /* 0x0000002c05057211 */ /* 0x000fc400078f18ff */
[----:B------:R-:W-:Y:S01]  /*1610*/  ISETP.NE.AND P0, PT, R14, RZ, PT ;  /* 0x000000ff0e00720c */ /* 0x000fe20003f05270 */
[----:B------:R-:W-:Y:S01]  /*1620*/  IMAD.IADD R46, R3, 0x1, -R46 ;  /* 0x00000001032e7824 */ /* 0x000fe200078e0a2e */
[----:B------:R-:W-:Y:S01]  /*1630*/  LOP3.LUT R5, R5, 0xfffffff8, RZ, 0xc0, !PT ;  /* 0xfffffff805057812 */ /* 0x000fe200078ec0ff */
[----:B------:R-:W-:Y:S01]  /*1640*/  USHF.L.U32 UR42, UR42, 0x3, URZ ;  /* 0x000000032a2a7899 */ /* 0x000fe2000800063f */
[----:B------:R-:W-:Y:S02]  /*1650*/  LOP3.LUT R54, R16, 0x1, RZ, 0xfc, !PT ;  /* 0x0000000110367812 */ /* 0x000fe400078efcff */
[----:B------:R-:W-:Y:S01]  /*1660*/  SEL R55, RZ, 0x1, P0 ;  /* 0x00000001ff377807 */ /* 0x000fe20000000000 */
[----:B------:R-:W-:Y:S01]  /*1670*/  IMAD.IADD R44, R44, 0x1, -R5 ;  /* 0x000000012c2c7824 */ /* 0x000fe200078e0a05 */
[----:B-1----:R-:W-:Y:S01]  /*1680*/  ULEA UR41, UR4, UR41, 0x18 ;  /* 0x0000002904297291 */ /* 0x002fe2000f8ec03f */
[----:B------:R-:W-:Y:S01]  /*1690*/  SHF.R.S32.HI R5, RZ, 0x5, R0 ;  /* 0x00000005ff057819 */ /* 0x000fe20000011400 */
[----:B------:R-:W-:-:S02]  /*16a0*/  IMAD.U32 R48, RZ, RZ, UR42 ;  /* 0x0000002aff307e24 */ /* 0x000fc4000f8e00ff */
[----:B------:R-:W-:Y:S01]  /*16b0*/  UIADD3 UR47, UR41, 0xa0, URZ ;  /* 0x000000a0292f7890 */ /* 0x000fe2000fffe03f */
[--C-:B------:R-:W-:Y:S01]  /*16c0*/  SHF.R.S32.HI R45, RZ, 0x1f, R44.reuse ;  /* 0x0000001fff2d7819 */ /* 0x100fe2000001142c */
[----:B------:R-:W-:Y:S01]  /*16d0*/  UIADD3 UR4, UR41, 0x180, URZ ;  /* 0x0000018029047890 */ /* 0x000fe2000fffe03f */
[C-C-:B------:R-:W-:Y:S01]  /*16e0*/  IMAD R51, R5.reuse, -0x10, -R44.reuse ;  /* 0xfffffff005337824 */ /* 0x140fe200078e0a2c */
[----:B------:R-:W-:Y:S01]  /*16f0*/  UIADD3 UR5, UR41, 0x24180, URZ ;  /* 0x0002418029057890 */ /* 0x000fe2000fffe03f */
[C---:B------:R-:W-:Y:S01]  /*1700*/  LOP3.LUT R50, R48.reuse, 0x8, RZ, 0xc0, !PT ;  /* 0x0000000830327812 */ /* 0x040fe200078ec0ff */
[----:B------:R-:W-:Y:S01]  /*1710*/  USHF.R.U32.HI UR4, URZ, 0x4, UR4 ;  /* 0x000000043f047899 */ /* 0x000fe20008011604 */
[----:B------:R-:W-:Y:S01]  /*1720*/  IMAD.U32 R47, RZ, RZ, UR47 ;  /* 0x0000002fff2f7e24 */ /* 0x000fe2000f8e00ff */
[----:B------:R-:W-:Y:S01]  /*1730*/  USHF.R.U32.HI UR5, URZ, 0x4, UR5 ;  /* 0x000000043f057899 */ /* 0x000fe20008011605 */
[----:B------:R-:W-:Y:S01]  /*1740*/  IMAD.WIDE R44, R5, 0x10, R44 ;  /* 0x00000010052c7825 */ /* 0x000fe200078e022c */
[----:B------:R-:W-:Y:S01]  /*1750*/  ULOP3.LUT UR4, UR4, 0x3fff, URZ, 0xc0, !UPT ;  /* 0x00003fff04047892 */ /* 0x000fe2000f8ec03f */
[----:B------:R-:W-:Y:S01]  /*1760*/  LOP3.LUT R48, R48, 0x8, RZ, 0xc, !PT ;  /* 0x0000000830307812 */ /* 0x000fe200078e0cff */
[----:B------:R-:W-:Y:S01]  /*1770*/  ULOP3.LUT UR5, UR5, 0x3fff, URZ, 0xc0, !UPT ;  /* 0x00003fff05057892 */ /* 0x000fe2000f8ec03f */
[----:B------:R-:W-:Y:S01]  /*1780*/  VIADD R49, R47, UR42 ;  /* 0x0000002a2f317c36 */ /* 0x000fe20008000000 */
[----:B------:R-:W-:Y:S01]  /*1790*/  LOP3.LUT R50, R50, 0x18, RZ, 0x3c, !PT ;  /* 0x0000001832327812 */ /* 0x000fe200078e3cff */
[----:B------:R-:W-:Y:S01]  /*17a0*/  VIADD R51, R51, UR6 ;  /* 0x0000000633337c36 */ /* 0x000fe20008000000 */
[----:B------:R-:W-:-:S02]  /*17b0*/  ULOP3.LUT UR44, UR4, 0x10000, URZ, 0xfc, !UPT ;  /* 0x00010000042c7892 */ /* 0x000fc4000f8efc3f */
[----:B------:R-:W-:-:S12]  /*17c0*/  ULOP3.LUT UR45, UR5, 0x10000, URZ, 0xfc, !UPT ;  /* 0x00010000052d7892 */ /* 0x000fd8000f8efc3f */
.L_x_71:
[----:B------:R-:W-:Y:S01]  /*17d0*/  SHF.L.U32 R0, R55, 0x1f, RZ ;  /* 0x0000001f37007819 */ /* 0x000fe200000006ff */
[----:B------:R-:W-:Y:S02]  /*17e0*/  ULDC UR4, c[0x0][0x28c] ;  /* 0x0000a30000047ab9 */ /* 0x000fe40000000800 */
[----:B------:R-:W-:Y:S01]  /*17f0*/  ISETP.LT.AND P1, PT, RZ, UR4, PT ;  /* 0x00000004ff007c0c */ /* 0x000fe2000bf21270 */
[----:B-1----:R-:W1:Y:S02]  /*1800*/  SYNCS.PHASECHK.TRANS64.TRYWAIT P0, [R47+UR42], R0 ;  /* 0x000000002f0075a7 */ /* 0x002e64000800016a */
[----:B-1-34-:R-:W-:Y:S10]  /*1810*/  @!P0 BRA `(.L_x_20) ;  /* 0x0000003c000c8947 */ /* 0x01aff40003800000 */
.L_x_98:
[----:B------:R-:W-:Y:S05]  /*1820*/  @P1 BRA `(.L_x_21) ;  /* 0x0000000000401947 */ /* 0x000fea0003800000 */
[----:B-1----:R-:W-:Y:S01]  /*1830*/  MOV R0, 0x0 ;  /* 0x0000000000007802 */ /* 0x002fe20000000f00 */
[----:B------:R-:W-:Y:S01]  /*1840*/  ULDC.64 UR4, c[0x4][0x68] ;  /* 0x01001a0000047ab9 */ /* 0x000fe20000000a00 */
[----:B------:R-:W-:Y:S01]  /*1850*/  ULDC.64 UR6, c[0x4][0x8] ;  /* 0x0100020000067ab9 */ /* 0x000fe20000000a00 */
[----:B------:R-:W-:Y:S01]  /*1860*/  IMAD.U32 R4, RZ, RZ, UR4 ;  /* 0x00000004ff047e24 */ /* 0x000fe2000f8e00ff */
[----:B------:R1:W2:Y:S01]  /*1870*/  LDC.64 R14, c[0x4][R0] ;  /* 0x01000000000e7b82 */ /* 0x0002a20000000a00 */
[----:B------:R-:W-:Y:S01]  /*1880*/  IMAD.U32 R5, RZ, RZ, UR5 ;  /* 0x00000005ff057e24 */ /* 0x000fe2000f8e00ff */
[----:B------:R-:W-:Y:S01]  /*1890*/  ULDC.64 UR4, c[0x4][0x70] ;  /* 0x01001c0000047ab9 */ /* 0x000fe20000000a00 */
[----:B------:R-:W-:Y:S02]  /*18a0*/  IMAD.U32 R10, RZ, RZ, UR6 ;  /* 0x00000006ff0a7e24 */ /* 0x000fe4000f8e00ff */
[----:B------:R-:W-:Y:S02]  /*18b0*/  IMAD.U32 R6, RZ, RZ, UR4 ;  /* 0x00000004ff067e24 */ /* 0x000fe4000f8e00ff */
[----:B------:R-:W-:-:S02]  /*18c0*/  IMAD.U32 R7, RZ, RZ, UR5 ;  /* 0x00000005ff077e24 */ /* 0x000fc4000f8e00ff */
[----:B------:R-:W-:Y:S02]  /*18d0*/  IMAD.U32 R11, RZ, RZ, UR7 ;  /* 0x00000007ff0b7e24 */ /* 0x000fe4000f8e00ff */
[----:B------:R-:W-:Y:S02]  /*18e0*/  IMAD.MOV.U32 R8, RZ, RZ, 0x1e1 ;  /* 0x000001e1ff087424 */ /* 0x000fe400078e00ff */
[----:B------:R-:W-:Y:S02]  /*18f0*/  IMAD.MOV.U32 R12, RZ, RZ, 0x1 ;  /* 0x00000001ff0c7424 */ /* 0x000fe400078e00ff */
[----:B-1----:R-:W-:-:S07]  /*1900*/  IMAD.MOV.U32 R13, RZ, RZ, RZ ;  /* 0x000000ffff0d7224 */ /* 0x002fce00078e00ff */
[----:B------:R-:W-:-:S07]  /*1910*/  LEPC R20, `(.L_x_21) ;  /* 0x000000001014794e */ /* 0x000fce0000000000 */
[----:B0-2--5:R-:W-:Y:S05]  /*1920*/  CALL.ABS.NOINC R14 ;  /* 0x000000000e007343 */ /* 0x025fea0003c00000 */
.L_x_21:
[----:B------:R-:W-:-:S13]  /*1930*/  ISETP.NE.AND P0, PT, R54, 0x3, PT ;  /* 0x000000033600780c */ /* 0x000fda0003f05270 */
[----:B------:R-:W-:Y:S05]  /*1940*/  @!P0 BRA `(.L_x_22) ;  /* 0x0000000000048947 */ /* 0x000fea0003800000 */
[----:B------:R-:W-:Y:S01]  /*1950*/  BPT.TRAP 0x1 ;  /* 0x000000040000795c */ /* 0x000fe20000300000 */
.L_x_22:
[----:B------:R-:W-:Y:S02]  /*1960*/  IMAD.U32 R3, RZ, RZ, UR38 ;  /* 0x00000026ff037e24 */ /* 0x000fe4000f8e00ff */
[----:B-1----:R-:W-:-:S03]  /*1970*/  IMAD.U32 R0, RZ, RZ, UR39 ;  /* 0x00000027ff007e24 */ /* 0x002fc6000f8e00ff */
[----:B------:R-:W-:Y:S02]  /*1980*/  LEA R3, R3, UR41, 0x3 ;  /* 0x0000002903037c11 */ /* 0x000fe4000f8e18ff */
[----:B------:R-:W-:-:S04]  /*1990*/  SHF.L.U32 R0, R0, 0x1f, RZ ;  /* 0x0000001f00007819 */ /* 0x000fc800000006ff */
[----:B------:R1:W2:Y:S01]  /*19a0*/  SYNCS.PHASECHK.TRANS64.TRYWAIT P1, [R3+URZ], R0 ;  /* 0x00000000030075a7 */ /* 0x0002a2000802017f */
[----:B------:R-:W-:Y:S05]  /*19b0*/  @!P0 BRA `(.L_x_23) ;  /* 0x0000000000048947 */ /* 0x000fea0003800000 */
[----:B------:R-:W-:Y:S01]  /*19c0*/  BPT.TRAP 0x1 ;  /* 0x000000040000795c */ /* 0x000fe20000300000 */
.L_x_23:
[----:B--2---:R-:W-:Y:S05]  /*19d0*/  @P1 BRA `(.L_x_24) ;  /* 0x0000000000081947 */ /* 0x004fea0003800000 */
[----:B------:R-:W2:Y:S02]  /*19e0*/  SYNCS.PHASECHK.TRANS64.TRYWAIT P1, [R3+URZ], R0 ;  /* 0x00000000030075a7 */ /* 0x000ea4000802017f */
[----:B--2---:R-:W-:Y:S05]  /*19f0*/  @!P1 BRA `(.L_x_25) ;  /* 0x0000003800a89947 */ /* 0x004fea0003800000 */
.L_x_24:
[----:B------:R-:W-:Y:S05]  /*1a00*/  WARPSYNC.ALL ;  /* 0x0000000000007948 */ /* 0x000fea0003800000 */
[----:B------:R-:W-:Y:S01]  /*1a10*/  ULEA UR8, UR38, UR44, 0xa ;  /* 0x0000002c26087291 */ /* 0x000fe2000f8e503f */
[----:B0-----:R-:W-:Y:S01]  /*1a20*/  WARPGROUP.ARRIVE ;  /* 0x00000000000079c5 */ /* 0x001fe20000000000 */
[----:B------:R-:W-:Y:S01]  /*1a30*/  ULEA UR9, UR38, UR45, 0x9 ;  /* 0x0000002d26097291 */ /* 0x000fe2000f8e483f */
[----:B-12---:R-:W-:Y:S01]  /*1a40*/  IMAD.U32 R0, RZ, RZ, UR43 ;  /* 0x0000002bff007e24 */ /* 0x006fe2000f8e00ff */
[----:B------:R-:W-:Y:S01]  /*1a50*/  UMOV UR5, 0x40000040 ;  /* 0x4000004000057882 */ /* 0x000fe20000000000 */
[----:B------:R-:W-:-:S02]  /*1a60*/  UMOV UR7, 0x40000040 ;  /* 0x4000004000077882 */ /* 0x000fc40000000000 */
[----:B------:R-:W-:Y:S01]  /*1a70*/  UMOV UR4, UR8 ;  /* 0x0000000800047c82 */ /* 0x000fe20008000000 */
[----:B------:R-:W-:Y:S01]  /*1a80*/  ISETP.GE.AND P1, PT, R0, 0x1, PT ;  /* 0x000000010000780c */ /* 0x000fe20003f26270 */
[----:B------:R-:W-:Y:S02]  /*1a90*/  UMOV UR6, UR9 ;  /* 0x0000000900067c82 */ /* 0x000fe40008000000 */
[----:B------:R-:W-:Y:S01]  /*1aa0*/  HGMMA.64x32x16.F32.BF16 R24, gdesc[UR4], RZ, !UPT, gsb0 ;  /* 0x00600000041879f0 */ /* 0x000fe2000c0018ff */
[----:B------:R-:W-:Y:S02]  /*1ab0*/  UIADD3 UR4, UR8, 0x2, URZ ;  /* 0x0000000208047890 */ /* 0x000fe4000fffe03f */
[----:B------:R-:W-:Y:S01]  /*1ac0*/  UIADD3 UR6, UR9, 0x2, URZ ;  /* 0x0000000209067890 */ /* 0x000fe2000fffe03f */
[----:B------:R-:W-:Y:S01]  /*1ad0*/  UMOV UR5, 0x40000040 ;  /* 0x4000004000057882 */ /* 0x000fe20000000000 */
[----:B------:R-:W-:Y:S01]  /*1ae0*/  UMOV UR7, 0x40000040 ;  /* 0x4000004000077882 */ /* 0x000fe20000000000 */
[----:B------:R-:W-:-:S02]  /*1af0*/  WARPGROUP.DEPBAR.LE gsb0, 0x0 ;  /* 0x00008000000079c5 */ /* 0x000fc40000010000 */
[----:B------:R-:W-:-:S06]  /*1b00*/  WARPGROUP.ARRIVE ;  /* 0x00000000000079c5 */ /* 0x000fcc0000000000 */
[----:B------:R-:W-:Y:S01]  /*1b10*/  HGMMA.64x32x16.F32.BF16 R24, gdesc[UR4], R24, gsb0 ;  /* 0x00600000041879f0 */ /* 0x000fe20008001818 */
[----:B------:R-:W-:Y:S02]  /*1b20*/  UIADD3 UR4, UR8, 0x4, URZ ;  /* 0x0000000408047890 */ /* 0x000fe4000fffe03f */
[----:B------:R-:W-:Y:S01]  /*1b30*/  UIADD3 UR6, UR9, 0x4, URZ ;  /* 0x0000000409067890 */ /* 0x000fe2000fffe03f */
[----:B------:R-:W-:Y:S01]  /*1b40*/  UMOV UR5, 0x40000040 ;  /* 0x4000004000057882 */ /* 0x000fe20000000000 */
[----:B------:R-:W-:Y:S01]  /*1b50*/  UMOV UR7, 0x40000040 ;  /* 0x4000004000077882 */ /* 0x000fe20000000000 */
[----:B------:R-:W-:Y:S02]  /*1b60*/  WARPGROUP.DEPBAR.LE gsb0, 0x0 ;  /* 0x00008000000079c5 */ /* 0x000fe40000010000 */
        /* <DEDUP_REMOVED lines=36> */
[----:B------:R-:W-:Y:S03]  /*1db0*/  HGMMA.64x32x16.F32.BF16 R24, gdesc[UR4], R24, gsb0 ;  /* 0x00600000041879f0 */ /* 0x000fe60008001818 */
[----:B------:R-:W-:Y:S02]  /*1dc0*/  WARPGROUP.DEPBAR.LE gsb0, 0x0 ;  /* 0x00008000000079c5 */ /* 0x000fe40000010000 */
[----:B------:R-:W-:Y:S05]  /*1dd0*/  @!P1 BRA `(.L_x_26) ;  /* 0x0000000400849947 */ /* 0x000fea0003800000 */
[----:B------:R-:W-:Y:S01]  /*1de0*/  UIADD3 UR8, UR38, 0x1, URZ ;  /* 0x0000000126087890 */ /* 0x000fe2000fffe03f */
[----:B------:R-:W-:Y:S02]  /*1df0*/  IMAD.U32 R0, RZ, RZ, UR43 ;  /* 0x0000002bff007e24 */ /* 0x000fe4000f8e00ff */
[----:B------:R-:W-:Y:S01]  /*1e00*/  IMAD.U32 R3, RZ, RZ, UR38 ;  /* 0x00000026ff037e24 */ /* 0x000fe2000f8e00ff */
[----:B------:R-:W-:-:S04]  /*1e10*/  UISETP.NE.AND UP0, UPT, UR8, 0x9, UPT ;  /* 0x000000090800788c */ /* 0x000fc8000bf05270 */
[----:B------:R-:W-:Y:S02]  /*1e20*/  USEL UR4, URZ, 0x1, UP0 ;  /* 0x000000013f047887 */ /* 0x000fe40008000000 */
[----:B------:R-:W-:Y:S02]  /*1e30*/  USEL UR8, UR8, URZ, UP0 ;  /* 0x0000003f08087287 */ /* 0x000fe40008000000 */
[----:B------:R-:W-:-:S06]  /*1e40*/  ULOP3.LUT UR4, UR39, UR4, URZ, 0x3c, !UPT ;  /* 0x0000000427047292 */ /* 0x000fcc000f8e3c3f */
[----:B------:R-:W-:-:S07]  /*1e50*/  IMAD.U32 R6, RZ, RZ, UR4 ;  /* 0x00000004ff067e24 */ /* 0x000fce000f8e00ff */
.L_x_33:
[----:B------:R-:W-:Y:S05]  /*1e60*/  @!P0 BRA `(.L_x_27) ;  /* 0x0000000000048947 */ /* 0x000fea0003800000 */
[----:B------:R-:W-:Y:S01]  /*1e70*/  BPT.TRAP 0x1 ;  /* 0x000000040000795c */ /* 0x000fe20000300000 */
.L_x_27:
[----:B------:R-:W-:Y:S01]  /*1e80*/  ULEA UR4, UR8, UR41, 0x3 ;  /* 0x0000002908047291 */ /* 0x000fe2000f8e183f */
[----:B------:R-:W-:-:S08]  /*1e90*/  SHF.L.U32 R4, R6, 0x1f, RZ ;  /* 0x0000001f06047819 */ /* 0x000fd000000006ff */
[----:B------:R0:W1:Y:S01]  /*1ea0*/  SYNCS.PHASECHK.TRANS64.TRYWAIT P1, [UR4], R4 ;  /* 0x00000004ff0075a7 */ /* 0x0000620008020144 */
[----:B------:R-:W-:Y:S05]  /*1eb0*/  @!P0 BRA `(.L_x_28) ;  /* 0x0000000000048947 */ /* 0x000fea0003800000 */
[----:B------:R-:W-:Y:S01]  /*1ec0*/  BPT.TRAP 0x1 ;  /* 0x000000040000795c */ /* 0x000fe20000300000 */
.L_x_28:
[----:B-1----:R-:W-:Y:S05]  /*1ed0*/  @P1 BRA `(.L_x_29) ;  /* 0x0000000000081947 */ /* 0x002fea0003800000 */
[----:B------:R-:W1:Y:S02]  /*1ee0*/  SYNCS.PHASECHK.TRANS64.TRYWAIT P1, [UR4], R4 ;  /* 0x00000004ff0075a7 */ /* 0x000e640008020144 */
[----:B-1----:R-:W-:Y:S05]  /*1ef0*/  @!P1 BRA `(.L_x_30) ;  /* 0x00000034007c9947 */ /* 0x002fea0003800000 */
.L_x_29:
[----:B------:R-:W-:Y:S01]  /*1f00*/  ULEA UR9, UR8, UR44, 0xa ;  /* 0x0000002c08097291 */ /* 0x000fe2000f8e503f */
[----:B------:R-:W-:Y:S01]  /*1f10*/  WARPGROUP.ARRIVE ;  /* 0x00000000000079c5 */ /* 0x000fe20000000000 */
[----:B------:R-:W-:Y:S01]  /*1f20*/  ULEA UR10, UR8, UR45, 0x9 ;  /* 0x0000002d080a7291 */ /* 0x000fe2000f8e483f */
[----:B------:R-:W-:Y:S01]  /*1f30*/  UMOV UR5, 0x40000040 ;  /* 0x4000004000057882 */ /* 0x000fe20000000000 */
[----:B------:R-:W-:-:S03]  /*1f40*/  UMOV UR7, 0x40000040 ;  /* 0x4000004000077882 */ /* 0x000fc60000000000 */
[----:B------:R-:W-:Y:S02]  /*1f50*/  UMOV UR4, UR9 ;  /* 0x0000000900047c82 */ /* 0x000fe40008000000 */
[----:B------:R-:W-:Y:S02]  /*1f60*/  UMOV UR6, UR10 ;  /* 0x0000000a00067c82 */ /* 0x000fe40008000000 */
[----:B------:R-:W-:Y:S01]  /*1f70*/  HGMMA.64x32x16.F32.BF16 R24, gdesc[UR4], R24, gsb0 ;  /* 0x00600000041879f0 */ /* 0x000fe20008001818 */
        /* <DEDUP_REMOVED lines=51> */
[----:B------:R-:W-:Y:S01]  /*22b0*/  BPT.TRAP 0x1 ;  /* 0x000000040000795c */ /* 0x000fe20000300000 */
.L_x_31:
[----:B------:R-:W-:-:S13]  /*22c0*/  ISETP.NE.AND P1, PT, R41, RZ, PT ;  /* 0x000000ff2900720c */ /* 0x000fda0003f25270 */
[----:B01----:R-:W-:-:S05]  /*22d0*/  @P1 LEA R4, R3, UR41, 0x3 ;  /* 0x0000002903041c11 */ /* 0x003fca000f8e18ff */
[----:B------:R-:W-:-:S05]  /*22e0*/  @P1 VIADD R5, R4, 0x48 ;  /* 0x0000004804051836 */ /* 0x000fca0000000000 */
[----:B------:R-:W-:-:S04]  /*22f0*/  @P1 PRMT R5, R40, 0x654, R5 ;  /* 0x0000065428051816 */ /* 0x000fc80000000005 */
[----:B------:R0:W-:Y:S01]  /*2300*/  @P1 SYNCS.ARRIVE.TRANS64.RED.A1T0 RZ, [R5+URZ], RZ ;  /* 0x000000ff05ff19a7 */ /* 0x0001e2000810043f */
[----:B------:R-:W-:-:S13]  /*2310*/  ISETP.GT.U32.AND P1, PT, R16, 0x1, PT ;  /* 0x000000011000780c */ /* 0x000fda0003f24070 */
[----:B0-----:R-:W-:Y:S05]  /*2320*/  @P1 BRA `(.L_x_32) ;  /* 0x0000000000041947 */ /* 0x001fea0003800000 */
[----:B------:R-:W-:Y:S01]  /*2330*/  BPT.TRAP 0x1 ;  /* 0x000000040000795c */ /* 0x000fe20000300000 */
.L_x_32:
[----:B------:R-:W-:Y:S01]  /*2340*/  UIADD3 UR8, UR8, 0x1, URZ ;  /* 0x0000000108087890 */ /* 0x000fe2000fffe03f */
[C---:B------:R-:W-:Y:S01]  /*2350*/  ISETP.GT.AND P2, PT, R0.reuse, 0x1, PT ;  /* 0x000000010000780c */ /* 0x040fe20003f44270 */
[----:B------:R-:W-:Y:S02]  /*2360*/  VIADD R3, R3, 0x1 ;  /* 0x0000000103037836 */ /* 0x000fe40000000000 */
[----:B------:R-:W-:Y:S01]  /*2370*/  UISETP.NE.AND UP0, UPT, UR8, 0x9, UPT ;  /* 0x000000090800788c */ /* 0x000fe2000bf05270 */
[----:B------:R-:W-:Y:S02]  /*2380*/  VIADD R0, R0, 0xffffffff ;  /* 0xffffffff00007836 */ /* 0x000fe40000000000 */
[C---:B------:R-:W-:Y:S01]  /*2390*/  ISETP.NE.AND P1, PT, R3.reuse, 0x9, PT ;  /* 0x000000090300780c */ /* 0x040fe20003f25270 */
[----:B------:R-:W-:Y:S02]  /*23a0*/  USEL UR4, URZ, 0x1, UP0 ;  /* 0x000000013f047887 */ /* 0x000fe40008000000 */
[----:B------:R-:W-:Y:S01]  /*23b0*/  USEL UR8, UR8, URZ, UP0 ;  /* 0x0000003f08087287 */ /* 0x000fe20008000000 */
[----:B------:R-:W-:-:S03]  /*23c0*/  SEL R3, R3, RZ, P1 ;  /* 0x000000ff03037207 */ /* 0x000fc60000800000 */
[----:B------:R-:W-:Y:S01]  /*23d0*/  LOP3.LUT R6, R6, UR4, RZ, 0x3c, !PT ;  /* 0x0000000406067c12 */ /* 0x000fe2000f8e3cff */
[----:B------:R-:W-:Y:S07]  /*23e0*/  @P2 BRA `(.L_x_33) ;  /* 0xfffffff8009c2947 */ /* 0x000fee000383ffff */
.L_x_26:
[----:B------:R-:W0:Y:S01]  /*23f0*/  LDC R0, c[0x0][0x28c] ;  /* 0x0000a300ff007b82 */ /* 0x000e220000000800 */
[----:B------:R1:W-:Y:S01]  /*2400*/  SYNCS.ARRIVE.TRANS64.A1T0 RZ, [R48+UR47], RZ ;  /* 0x000000ff30ff79a7 */ /* 0x0003e2000810002f */
[----:B0-----:R-:W-:-:S13]  /*2410*/  ISETP.GE.AND P1, PT, R0, 0x1, PT ;  /* 0x000000010000780c */ /* 0x001fda0003f26270 */
[----:B-1----:R-:W-:Y:S05]  /*2420*/  @!P1 BRA `(.L_x_34) ;  /* 0x0000000000449947 */ /* 0x002fea0003800000 */
[----:B------:R-:W-:Y:S05]  /*2430*/  @!P0 BRA `(.L_x_35) ;  /* 0x0000000000048947 */ /* 0x000fea0003800000 */
[----:B------:R-:W-:Y:S01]  /*2440*/  BPT.TRAP 0x1 ;  /* 0x000000040000795c */ /* 0x000fe20000300000 */
.L_x_35:
[----:B------:R-:W-:-:S13]  /*2450*/  ISETP.NE.AND P0, PT, R41, RZ, PT ;  /* 0x000000ff2900720c */ /* 0x000fda0003f05270 */
[----:B------:R-:W-:-:S05]  /*2460*/  VOTEU.ANY UP0, P0 ;  /* 0x00000000003f7886 */ /* 0x000fca0000000100 */
[----:B------:R-:W-:-:S06]  /*2470*/  @UP0 UIADD3 UR4, UR43, UR38, URZ ;  /* 0x000000262b040290 */ /* 0x000fcc000fffe03f */
[----:B------:R-:W-:Y:S02]  /*2480*/  IMAD.U32 R4, RZ, RZ, UR4 ;  /* 0x00000004ff047e24 */ /* 0x000fe4000f8e00ff */
[----:B------:R-:W-:Y:S02]  /*2490*/  IMAD.U32 R3, RZ, RZ, UR4 ;  /* 0x00000004ff037e24 */ /* 0x000fe4000f8e00ff */
[----:B------:R-:W-:-:S05]  /*24a0*/  @P0 IMAD.WIDE.U32 R4, R4, 0x38e38e39, RZ ;  /* 0x38e38e3904040825 */ /* 0x000fca00078e00ff */
[----:B------:R-:W-:-:S05]  /*24b0*/  @P0 SHF.R.U32.HI R0, RZ, 0x1, R5 ;  /* 0x00000001ff000819 */ /* 0x000fca0000011605 */
[----:B------:R-:W-:-:S05]  /*24c0*/  @P0 IMAD R0, R0, -0x9, R3 ;  /* 0xfffffff700000824 */ /* 0x000fca00078e0203 */
[----:B------:R-:W-:-:S05]  /*24d0*/  @P0 LEA R0, R0, UR41, 0x3 ;  /* 0x0000002900000c11 */ /* 0x000fca000f8e18ff */
[----:B------:R-:W-:-:S05]  /*24e0*/  @P0 VIADD R3, R0, 0x48 ;  /* 0x0000004800030836 */ /* 0x000fca0000000000 */
[----:B------:R-:W-:-:S04]  /*24f0*/  @P0 PRMT R3, R40, 0x654, R3 ;  /* 0x0000065428030816 */ /* 0x000fc80000000003 */
[----:B------:R0:W-:Y:S01]  /*2500*/  @P0 SYNCS.ARRIVE.TRANS64.RED.A1T0 RZ, [R3+URZ], RZ ;  /* 0x000000ff03ff09a7 */ /* 0x0001e2000810043f */
[----:B------:R-:W-:-:S13]  /*2510*/  ISETP.GT.U32.AND P0, PT, R16, 0x1, PT ;  /* 0x000000011000780c */ /* 0x000fda0003f04070 */
[----:B0-----:R-:W-:Y:S05]  /*2520*/  @P0 BRA `(.L_x_34) ;  /* 0x0000000000040947 */ /* 0x001fea0003800000 */
[----:B------:R-:W-:Y:S01]  /*2530*/  BPT.TRAP 0x1 ;  /* 0x000000040000795c */ /* 0x000fe20000300000 */
.L_x_34:
[----:B------:R-:W-:Y:S01]  /*2540*/  SHF.L.U32 R0, R55, 0x1f, RZ ;  /* 0x0000001f37007819 */ /* 0x000fe200000006ff */
[----:B------:R-:W-:Y:S01]  /*2550*/  UIADD3 UR38, UR46, UR38, URZ ;  /* 0x000000262e267290 */ /* 0x000fe2000fffe03f */
[----:B------:R-:W0:Y:S01]  /*2560*/  LDC R7, c[0x0][0x288] ;  /* 0x0000a200ff077b82 */ /* 0x000e220000000800 */
[----:B------:R-:W-:Y:S01]  /*2570*/  UISETP.GE.U32.AND UP1, UPT, UR46, 0x9, UPT ;  /* 0x000000092e00788c */ /* 0x000fe2000bf26070 */
[----:B------:R-:W-:Y:S01]  /*2580*/  IMAD.SHL.U32 R8, R46, 0x2, RZ ;  /* 0x000000022e087824 */ /* 0x000fe200078e00ff */
[----:B------:R-:W-:Y:S02]  /*2590*/  UISETP.GT.U32.AND UP0, UPT, UR38, 0x8, UPT ;  /* 0x000000082600788c */ /* 0x000fe4000bf04070 */
[----:B------:R-:W-:Y:S02]  /*25a0*/  UIMAD.WIDE.U32 UR4, UR38, 0x38e38e39, URZ ;  /* 0x38e38e39260478a5 */ /* 0x000fe4000f8e003f */
[----:B------:R-:W-:Y:S01]  /*25b0*/  UISETP.LT.U32.AND UP0, UPT, UR46, 0x9, UP0 ;  /* 0x000000092e00788c */ /* 0x000fe20008701070 */
[----:B------:R-:W1:Y:S01]  /*25c0*/  SYNCS.PHASECHK.TRANS64.TRYWAIT P0, [R47+UR42+0x10], R0 ;  /* 0x000010002f0075a7 */ /* 0x000e62000800016a */
[----:B------:R-:W-:Y:S01]  /*25d0*/  USHF.R.U32.HI UR4, URZ, 0x1, UR5 ;  /* 0x000000013f047899 */ /* 0x000fe20008011605 */
[----:B------:R-:W-:Y:S01]  /*25e0*/  SHF.R.S32.HI R9, RZ, 0x1f, R8 ;  /* 0x0000001fff097819 */ /* 0x000fe20000011408 */
[----:B------:R-:W-:-:S02]  /*25f0*/  USEL UR6, URZ, 0x1, !UP0 ;  /* 0x000000013f067887 */ /* 0x000fc4000c000000 */
[----:B------:R-:W-:Y:S02]  /*2600*/  UIMAD UR38, UR4, -0x9, UR38 ;  /* 0xfffffff7042678a4 */ /* 0x000fe4000f8e0226 */
[----:B------:R-:W-:-:S04]  /*2610*/  ULOP3.LUT UR39, UR39, UR6, URZ, 0x3c, !UPT ;  /* 0x0000000627277292 */ /* 0x000fc8000f8e3c3f */
[----:B------:R-:W-:Y:S01]  /*2620*/  @UP1 ULOP3.LUT UR39, UR39, 0x1, UR4, 0x78, !UPT ;  /* 0x0000000127271892 */ /* 0x000fe2000f8e7804 */
[----:B01----:R-:W-:Y:S11]  /*2630*/  @!P0 BRA `(.L_x_36) ;  /* 0x0000002c00c48947 */ /* 0x003ff60003800000 */
.L_x_99:
[----:B0-----:R-:W-:Y:S01]  /*2640*/  IMAD.SHL.U32 R0, R19, 0x40, RZ ;  /* 0x0000004013007824 */ /* 0x001fe200078e00ff */
[----:B------:R-:W-:Y:S01]  /*2650*/  ULDC UR6, c[0x0][0x284] ;  /* 0x0000a10000067ab9 */ /* 0x000fe20000000800 */
[----:B------:R-:W-:Y:S01]  /*2660*/  IMAD.SHL.U32 R12, R22, 0x20, RZ ;  /* 0x00000020160c7824 */ /* 0x000fe200078e00ff */
[----:B------:R-:W-:Y:S01]  /*2670*/  SHF.R.S32.HI R11, RZ, 0x1f, R17 ;  /* 0x0000001fff0b7819 */ /* 0x000fe20000011411 */
[----:B------:R-:W-:Y:S01]  /*2680*/  ULDC.64 UR4, c[0x0][0x5d0] ;  /* 0x0001740000047ab9 */ /* 0x000fe20000000a00 */
[----:B------:R-:W-:Y:S01]  /*2690*/  ISETP.GE.AND P0, PT, R0, UR6, PT ;  /* 0x0000000600007c0c */ /* 0x000fe2000bf06270 */
[----:B------:R-:W-:Y:S01]  /*26a0*/  IMAD.WIDE.U32 R4, R17, UR4, R8 ;  /* 0x0000000411047c25 */ /* 0x000fe2000f8e0008 */
[----:B------:R-:W-:Y:S02]  /*26b0*/  SHF.R.S32.HI R13, RZ, 0x1f, R12 ;  /* 0x0000001fff0d7819 */ /* 0x000fe4000001140c */
[C---:B------:R-:W-:Y:S01]  /*26c0*/  ISETP.GE.OR P0, PT, R12.reuse, R7, P0 ;  /* 0x000000070c00720c */ /* 0x040fe20000706670 */
[----:B------:R-:W-:Y:S01]  /*26d0*/  IMAD R6, R11, UR4, RZ ;  /* 0x000000040b067c24 */ /* 0x000fe2000f8e02ff */
[----:B------:R-:W-:-:S03]  /*26e0*/  IADD3 R4, P1, R12, R4, RZ ;  /* 0x000000040c047210 */ /* 0x000fc60007f3e0ff */
[----:B------:R-:W-:-:S05]  /*26f0*/  IMAD R3, R17, UR5, R6 ;  /* 0x0000000511037c24 */ /* 0x000fca000f8e0206 */
[----:B------:R-:W-:-:S03]  /*2700*/  IADD3.X R5, R13, R5, R3, P1, !PT ;  /* 0x000000050d057210 */ /* 0x000fc60000ffe403 */
[----:B------:R-:W-:Y:S05]  /*2710*/  @P0 BRA `(.L_x_37) ;  /* 0x0000001000a80947 */ /* 0x000fea0003800000 */
[----:B------:R-:W0:Y:S01]  /*2720*/  LDC.64 R58, c[0x0][0x5c8] ;  /* 0x00017200ff3a7b82 */ /* 0x000e220000000a00 */
[----:B-----5:R-:W-:Y:S01]  /*2730*/  FSETP.NEU.AND P0, PT, R43, RZ, PT ;  /* 0x000000ff2b00720b */ /* 0x020fe20003f0d000 */
[----:B------:R-:W-:Y:S01]  /*2740*/  IMAD R3, R46, -0x2, R7 ;  /* 0xfffffffe2e037824 */ /* 0x000fe200078e0207 */
[----:B------:R-:W-:Y:S01]  /*2750*/  BSSY B0, `(.L_x_37) ;  /* 0x0000126000007945 */ /* 0x000fe20003800000 */
[----:B------:R-:W-:-:S04]  /*2760*/  IMAD.WIDE R20, R19, 0x40, R44 ;  /* 0x0000004013147825 */ /* 0x000fc800078e022c */
[----:B------:R-:W-:Y:S02]  /*2770*/  IMAD.IADD R3, R3, 0x1, -R12 ;  /* 0x0000000103037824 */ /* 0x000fe400078e0a0c */
[----:B------:R-:W-:-:S03]  /*2780*/  IMAD.IADD R0, R51, 0x1, -R0 ;  /* 0x0000000133007824 */ /* 0x000fc600078e0a00 */
[----:B------:R-:W-:-:S04]  /*2790*/  ISETP.GT.AND P1, PT, R3, RZ, PT ;  /* 0x000000ff0300720c */ /* 0x000fc80003f24270 */
[----:B------:R-:W-:Y:S01]  /*27a0*/  ISETP.GT.AND P3, PT, R0, RZ, P1 ;  /* 0x000000ff0000720c */ /* 0x000fe20000f64270 */
[-C--:B0-----:R-:W-:Y:S02]  /*27b0*/  IMAD R6, R21, R58.reuse, RZ ;  /* 0x0000003a15067224 */ /* 0x081fe400078e02ff */
[----:B------:R-:W-:-:S04]  /*27c0*/  IMAD.WIDE.U32 R52, R20, R58, R4 ;  /* 0x0000003a14347225 */ /* 0x000fc800078e0004 */
[----:B------:R-:W-:-:S04]  /*27d0*/  IMAD R5, R20, R59, R6 ;  /* 0x0000003b14057224 */ /* 0x000fc800078e0206 */
[----:B------:R-:W-:Y:S01]  /*27e0*/  IMAD.IADD R65, R53, 0x1, R5 ;  /* 0x0000000135417824 */ /* 0x000fe200078e0205 */
[----:B------:R-:W-:Y:S06]  /*27f0*/  @!P0 BRA `(.L_x_38) ;  /* 0x0000000c00348947 */ /* 0x000fec0003800000 */
[----:B------:R-:W0:Y:S01]  /*2800*/  LDC.64 R56, c[0x0][0x5b8] ;  /* 0x00016e00ff387b82 */ /* 0x000e220000000a00 */
[----:B------:R-:W-:-:S07]  /*2810*/  ULDC.64 UR4, c[0x0][0x5c0] ;  /* 0x0001700000047ab9 */ /* 0x000fce0000000a00 */
[----:B------:R-:W1:Y:S08]  /*2820*/  LDC.64 R60, c[0x0][0x5b0] ;  /* 0x00016c00ff3c7b82 */ /* 0x000e700000000a00 */
[----:B------:R-:W2:Y:S01]  /*2830*/  LDC.64 R62, c[0x0][0x5a8] ;  /* 0x00016a00ff3e7b82 */ /* 0x000ea20000000a00 */
[-C--:B0-----:R-:W-:Y:S02]  /*2840*/  IMAD R6, R11, R56.reuse, RZ ;  /* 0x000000380b067224 */ /* 0x081fe400078e02ff */
[----:B------:R-:W-:-:S04]  /*2850*/  IMAD.WIDE.U32 R4, R17, R56, R8 ;  /* 0x0000003811047225 */ /* 0x000fc800078e0008 */
[----:B------:R-:W-:Y:S01]  /*2860*/  IMAD R53, R17, R57, R6 ;  /* 0x0000003911357224 */ /* 0x000fe200078e0206 */
[----:B------:R-:W-:Y:S01]  /*2870*/  IADD3 R10, P0, R12, R4, RZ ;  /* 0x000000040c0a7210 */ /* 0x000fe20007f1e0ff */
[----:B-1----:R-:W-:-:S03]  /*2880*/  IMAD R4, R21, R60, RZ ;  /* 0x0000003c15047224 */ /* 0x002fc600078e02ff */
[----:B------:R-:W-:Y:S01]  /*2890*/  IADD3.X R11, R13, R5, R53, P0, !PT ;  /* 0x000000050d0b7210 */ /* 0x000fe200007fe435 */
[C---:B------:R-:W-:Y:S02]  /*28a0*/  IMAD R57, R20.reuse, R61, R4 ;  /* 0x0000003d14397224 */ /* 0x040fe400078e0204 */
[----:B------:R-:W-:-:S04]  /*28b0*/  IMAD.WIDE.U32 R4, R20, R60, R10 ;  /* 0x0000003c14047225 */ /* 0x000fc800078e000a */
[----:B------:R-:W-:Y:S01]  /*28c0*/  IMAD.IADD R5, R5, 0x1, R57 ;  /* 0x0000000105057824 */ /* 0x000fe200078e0239 */
[----:B--2---:R-:W-:-:S04]  /*28d0*/  LEA R6, P0, R4, R62, 0x1 ;  /* 0x0000003e04067211 */ /* 0x004fc800078008ff */
[----:B------:R-:W-:-:S05]  /*28e0*/  LEA.HI.X R7, R4, R63, R5, 0x1, P0 ;  /* 0x0000003f04077211 */ /* 0x000fca00000f0c05 */
[----:B------:R0:W2:Y:S01]  /*28f0*/  @P3 LDG.E.LTC128B.U16 R19, desc[UR36][R6.64] ;  /* 0x0000002406133981 */ /* 0x0000a2000c1e1520 */
[----:B------:R-:W-:Y:S01]  /*2900*/  IMAD.WIDE.U32 R4, R20, R60, R12 ;  /* 0x0000003c14047225 */ /* 0x000fe200078e000c */
[----:B------:R-:W-:Y:S02]  /*2910*/  BSSY B1, `(.L_x_39) ;  /* 0x0000014000017945 */ /* 0x000fe40003800000 */
[----:B------:R-:W-:-:S04]  /*2920*/  IADD3 R14, P0, R8, R4, RZ ;  /* 0x00000004080e7210 */ /* 0x000fc80007f1e0ff */
[----:B------:R-:W-:-:S03]  /*2930*/  IADD3.X R15, R9, R57, R5, P0, !PT ;  /* 0x00000039090f7210 */ /* 0x000fc600007fe405 */
[----:B------:R-:W-:-:S04]  /*2940*/  IMAD.WIDE.U32 R14, R17, R56, R14 ;  /* 0x00000038110e7225 */ /* 0x000fc800078e000e */
[----:B0-----:R-:W-:Y:S01]  /*2950*/  IMAD.IADD R7, R53, 0x1, R15 ;  /* 0x0000000135077824 */ /* 0x001fe200078e020f */
[----:B------:R-:W-:Y:S02]  /*2960*/  LEA R6, P4, R14, R62, 0x1 ;  /* 0x0000003e0e067211 */ /* 0x000fe400078808ff */
[----:B------:R-:W-:Y:S02]  /*2970*/  SHF.L.U64.HI R15, R60, 0x3, R61 ;  /* 0x000000033c0f7819 */ /* 0x000fe4000001023d */
[----:B------:R-:W-:Y:S01]  /*2980*/  LEA.HI.X R7, R14, R63, R7, 0x1, P4 ;  /* 0x0000003f0e077211 */ /* 0x000fe200020f0c07 */
[----:B------:R-:W-:Y:S02]  /*2990*/  IMAD.SHL.U32 R14, R60, 0x8, RZ ;  /* 0x000000083c0e7824 */ /* 0x000fe400078e00ff */
[----:B--2---:R-:W-:-:S04]  /*29a0*/  IMAD.U32 R4, R19, 0x10000, RZ ;  /* 0x0001000013047824 */ /* 0x004fc800078e00ff */
[----:B------:R-:W-:Y:S01]  /*29b0*/  FMUL R5, R4, R43 ;  /* 0x0000002b04057220 */ /* 0x000fe20000400000 */
[----:B------:R-:W-:-:S03]  /*29c0*/  LEA R4, P0, R52, UR4, 0x1 ;  /* 0x0000000434047c11 */ /* 0x000fc6000f8008ff */
[----:B------:R-:W-:Y:S01]  /*29d0*/  FFMA R24, R24, R42, R5 ;  /* 0x0000002a18187223 */ /* 0x000fe20000000005 */
[----:B------:R-:W-:Y:S02]  /*29e0*/  LEA.HI.X R5, R52, UR5, R65, 0x1, P0 ;  /* 0x0000000534057c11 */ /* 0x000fe400080f0c41 */
[----:B------:R-:W-:Y:S02]  /*29f0*/  ISETP.GT.AND P0, PT, R3, 0x1, PT ;  /* 0x000000010300780c */ /* 0x000fe40003f04270 */
[----:B------:R-:W-:Y:S02]  /*2a00*/  F2FP.BF16.F32.PACK_AB R24, RZ, R24 ;  /* 0x00000018ff18723e */ /* 0x000fe400000010ff */
[----:B------:R-:W-:-:S03]  /*2a10*/  ISETP.GT.AND P2, PT, R0, RZ, P0 ;  /* 0x000000ff0000720c */ /* 0x000fc60000744270 */
[----:B------:R0:W-:Y:S10]  /*2a20*/  @P3 STG.E.U16 desc[UR36][R4.64], R24 ;  /* 0x0000001804003986 */ /* 0x0001f4000c101524 */
[----:B------:R-:W-:Y:S05]  /*2a30*/  @!P2 BRA `(.L_x_40) ;  /* 0x000000000004a947 */ /* 0x000fea0003800000 */
[----:B------:R1:W5:Y:S02]  /*2a40*/  LDG.E.LTC128B.U16 R19, desc[UR36][R6.64+0x2] ;  /* 0x0000022406137981 */ /* 0x000364000c1e1520 */
.L_x_40:
[----:B------:R-:W-:Y:S05]  /*2a50*/  BSYNC B1 ;  /* 0x0000000000017941 */ /* 0x000fea0003800000 */
.L_x_39:
[----:B------:R-:W-:Y:S01]  /*2a60*/  IMAD.WIDE.U32 R20, R20, R60, R14 ;  /* 0x0000003c14147225 */ /* 0x000fe200078e000e */
[----:B------:R-:W-:-:S03]  /*2a70*/  ISETP.GT.AND P1, PT, R0, 0x8, P1 ;  /* 0x000000080000780c */ /* 0x000fc60000f24270 */
[----:B-----5:R-:W-:Y:S01]  /*2a80*/  IMAD.U32 R22, R19, 0x10000, RZ ;  /* 0x0001000013167824 */ /* 0x020fe200078e00ff */
[----:B------:R-:W-:Y:S01]  /*2a90*/  IADD3 R10, P3, R10, R20, RZ ;  /* 0x000000140a0a7210 */ /* 0x000fe20007f7e0ff */
[----:B------:R-:W-:Y:S02]  /*2aa0*/  IMAD.IADD R57, R57, 0x1, R21 ;  /* 0x0000000139397824 */ /* 0x000fe400078e0215 */
[----:B------:R-:W-:Y:S02]  /*2ab0*/  FMUL R22, R22, R43 ;  /* 0x0000002b16167220 */ /* 0x000fe40000400000 */
[----:B------:R-:W-:Y:S01]  /*2ac0*/  IMAD.X R11, R57, 0x1, R11, P3 ;  /* 0x00000001390b7824 */ /* 0x000fe200018e060b */
[----:B------:R-:W-:Y:S01]  /*2ad0*/  LEA R14, P3, R10, R62, 0x1 ;  /* 0x0000003e0a0e7211 */ /* 0x000fe200078608ff */
[----:B------:R-:W-:-:S03]  /*2ae0*/  FFMA R22, R25, R42, R22 ;  /* 0x0000002a19167223 */ /* 0x000fc60000000016 */
[----:B------:R-:W-:Y:S02]  /*2af0*/  LEA.HI.X R15, R10, R63, R11, 0x1, P3 ;  /* 0x0000003f0a0f7211 */ /* 0x000fe400018f0c0b */
[----:B------:R-:W-:-:S05]  /*2b00*/  F2FP.BF16.F32.PACK_AB R22, RZ, R22 ;  /* 0x00000016ff16723e */ /* 0x000fca00000010ff */
[----:B------:R2:W-:Y:S04]  /*2b10*/  @P2 STG.E.U16 desc[UR36][R4.64+0x2], R22 ;  /* 0x0000021604002986 */ /* 0x0005e8000c101524 */
[----:B------:R-:W3:Y:S01]  /*2b20*/  @P1 LDG.E.LTC128B.U16 R19, desc[UR36][R14.64] ;  /* 0x000000240e131981 */ /* 0x000ee2000c1e1520 */
[----:B------:R-:W-:Y:S01]  /*2b30*/  IADD3 R12, P2, P3, R8, R20, R12 ;  /* 0x00000014080c7210 */ /* 0x000fe20007b5e00c */
[----:B------:R-:W-:Y:S01]  /*2b40*/  BSSY B1, `(.L_x_41) ;  /* 0x0000011000017945 */ /* 0x000fe20003800000 */
[C---:B------:R-:W-:Y:S02]  /*2b50*/  SHF.L.U64.HI R11, R58.reuse, 0x4, R59 ;  /* 0x000000043a0b7819 */ /* 0x040fe4000001023b */
[----:B------:R-:W-:Y:S02]  /*2b60*/  IADD3.X R13, R9, R57, R13, P2, P3 ;  /* 0x00000039090d7210 */ /* 0x000fe400017e640d */
[----:B------:R-:W-:-:S02]  /*2b70*/  LEA R10, P2, R58, R4, 0x4 ;  /* 0x000000043a0a7211 */ /* 0x000fc400078420ff */
[----:B------:R-:W-:Y:S01]  /*2b80*/  ISETP.GT.AND P0, PT, R0, 0x8, P0 ;  /* 0x000000080000780c */ /* 0x000fe20000704270 */
[----:B------:R-:W-:-:S04]  /*2b90*/  IMAD.WIDE.U32 R12, R17, R56, R12 ;  /* 0x00000038110c7225 */ /* 0x000fc800078e000c */
[----:B------:R-:W-:Y:S02]  /*2ba0*/  IMAD.X R11, R11, 0x1, R5, P2 ;  /* 0x000000010b0b7824 */ /* 0x000fe400010e0605 */
[----:B------:R-:W-:Y:S02]  /*2bb0*/  IMAD.IADD R13, R53, 0x1, R13 ;  /* 0x00000001350d7824 */ /* 0x000fe400078e020d */
[----:B---3--:R-:W-:-:S04]  /*2bc0*/  IMAD.U32 R8, R19, 0x10000, RZ ;  /* 0x0001000013087824 */ /* 0x008fc800078e00ff */
[----:B------:R-:W-:Y:S01]  /*2bd0*/  FMUL R9, R8, R43 ;  /* 0x0000002b08097220 */ /* 0x000fe20000400000 */
[----:B------:R-:W-:-:S03]  /*2be0*/  LEA R8, P3, R12, R62, 0x1 ;  /* 0x0000003e0c087211 */ /* 0x000fc600078608ff */
[----:B------:R-:W-:-:S05]  /*2bf0*/  FFMA R9, R26, R42, R9 ;  /* 0x0000002a1a097223 */ /* 0x000fca0000000009 */
[----:B------:R-:W-:Y:S02]  /*2c00*/  F2FP.BF16.F32.PACK_AB R14, RZ, R9 ;  /* 0x00000009ff0e723e */ /* 0x000fe400000010ff */
[----:B------:R-:W-:-:S03]  /*2c10*/  LEA.HI.X R9, R12, R63, R13, 0x1, P3 ;  /* 0x0000003f0c097211 */ /* 0x000fc600018f0c0d */
[----:B------:R2:W-:Y:S01]  /*2c20*/  @P1 STG.E.U16 desc[UR36][R10.64], R14 ;  /* 0x0000000e0a001986 */ /* 0x0005e2000c101524 */
[----:B------:R-:W-:Y:S05]  /*2c30*/  @!P0 BRA `(.L_x_42) ;  /* 0x0000000000048947 */ /* 0x000fea0003800000 */
[----:B------:R3:W5:Y:S02]  /*2c40*/  LDG.E.LTC128B.U16 R19, desc[UR36][R8.64+0x2] ;  /* 0x0000022408137981 */ /* 0x000764000c1e1520 */
.L_x_42:
[----:B------:R-:W-:Y:S05]  /*2c50*/  BSYNC B1 ;  /* 0x0000000000017941 */ /* 0x000fea0003800000 */
.L_x_41:
[----:B-----5:R-:W-:Y:S01]  /*2c60*/  IMAD.U32 R12, R19, 0x10000, RZ ;  /* 0x00010000130c7824 */ /* 0x020fe200078e00ff */
[----:B------:R-:W-:Y:S01]  /*2c70*/  ISETP.GT.AND P1, PT, R3, 0x8, PT ;  /* 0x000000080300780c */ /* 0x000fe20003f24270 */
[----:B------:R-:W-:Y:S02]  /*2c80*/  BSSY B1, `(.L_x_43) ;  /* 0x0000008000017945 */ /* 0x000fe40003800000 */
[----:B------:R-:W-:Y:S01]  /*2c90*/  FMUL R12, R12, R43 ;  /* 0x0000002b0c0c7220 */ /* 0x000fe20000400000 */
[----:B------:R-:W-:-:S03]  /*2ca0*/  ISETP.GT.AND P2, PT, R0, RZ, P1 ;  /* 0x000000ff0000720c */ /* 0x000fc60000f44270 */
[----:B------:R-:W-:-:S05]  /*2cb0*/  FFMA R12, R27, R42, R12 ;  /* 0x0000002a1b0c7223 */ /* 0x000fca000000000c */
[----:B------:R-:W-:-:S05]  /*2cc0*/  F2FP.BF16.F32.PACK_AB R12, RZ, R12 ;  /* 0x0000000cff0c723e */ /* 0x000fca00000010ff */
[----:B------:R4:W-:Y:S01]  /*2cd0*/  @P0 STG.E.U16 desc[UR36][R10.64+0x2], R12 ;  /* 0x0000020c0a000986 */ /* 0x0009e2000c101524 */
[----:B------:R-:W-:Y:S05]  /*2ce0*/  @!P2 BRA `(.L_x_44) ;  /* 0x000000000004a947 */ /* 0x000fea0003800000 */
[----:B------:R0:W5:Y:S02]  /*2cf0*/  LDG.E.LTC128B.U16 R19, desc[UR36][R6.64+0x10] ;  /* 0x0000102406137981 */ /* 0x000164000c1e1520 */
.L_x_44:
[----:B------:R-:W-:Y:S05]  /*2d00*/  BSYNC B1 ;  /* 0x0000000000017941 */ /* 0x000fea0003800000 */
.L_x_43:
[----:B----45:R-:W-:Y:S01]  /*2d10*/  IMAD.U32 R12, R19, 0x10000, RZ ;  /* 0x00010000130c7824 */ /* 0x030fe200078e00ff */
        /* <DEDUP_REMOVED lines=9> */
.L_x_46:
[----:B------:R-:W-:Y:S05]  /*2db0*/  BSYNC B1 ;  /* 0x0000000000017941 */ /* 0x000fea0003800000 */
.L_x_45:
[----:B-----5:R-:W-:Y:S01]  /*2dc0*/  IMAD.U32 R12, R19, 0x10000, RZ ;  /* 0x00010000130c7824 */ /* 0x020fe200078e00ff */
[----:B------:R-:W-:Y:S01]  /*2dd0*/  ISETP.GT.AND P1, PT, R0, 0x8, P1 ;  /* 0x000000080000780c */ /* 0x000fe20000f24270 */
[----:B------:R-:W-:Y:S02]  /*2de0*/  BSSY B1, `(.L_x_47) ;  /* 0x0000007000017945 */ /* 0x000fe40003800000 */
[----:B------:R-:W-:-:S04]  /*2df0*/  FMUL R12, R12, R43 ;  /* 0x0000002b0c0c7220 */ /* 0x000fc80000400000 */
[----:B------:R-:W-:-:S05]  /*2e00*/  FFMA R12, R29, R42, R12 ;  /* 0x0000002a1d0c7223 */ /* 0x000fca000000000c */
[----:B------:R-:W-:-:S05]  /*2e10*/  F2FP.BF16.F32.PACK_AB R12, RZ, R12 ;  /* 0x0000000cff0c723e */ /* 0x000fca00000010ff */
[----:B------:R0:W-:Y:S01]  /*2e20*/  @P3 STG.E.U16 desc[UR36][R4.64+0x12], R12 ;  /* 0x0000120c04003986 */ /* 0x0001e2000c101524 */
[----:B------:R-:W-:Y:S05]  /*2e30*/  @!P1 BRA `(.L_x_48) ;  /* 0x0000000000049947 */ /* 0x000fea0003800000 */
[----:B------:R0:W5:Y:S02]  /*2e40*/  LDG.E.LTC128B.U16 R19, desc[UR36][R8.64+0x10] ;  /* 0x0000102408137981 */ /* 0x000164000c1e1520 */
.L_x_48:
[----:B------:R-:W-:Y:S05]  /*2e50*/  BSYNC B1 ;  /* 0x0000000000017941 */ /* 0x000fea0003800000 */
.L_x_47:
[----:B0----5:R-:W-:Y:S01]  /*2e60*/  IMAD.U32 R12, R19, 0x10000, RZ ;  /* 0x00010000130c7824 */ /* 0x021fe200078e00ff */
[----:B------:R-:W-:Y:S01]  /*2e70*/  ISETP.GT.AND P0, PT, R0, 0x8, P0 ;  /* 0x000000080000780c */ /* 0x000fe20000704270 */
[----:B------:R-:W-:Y:S02]  /*2e80*/  BSSY B1, `(.L_x_49) ;  /* 0x0000007000017945 */ /* 0x000fe40003800000 */
[----:B----4-:R-:W-:-:S04]  /*2e90*/  FMUL R13, R12, R43 ;  /* 0x0000002b0c0d7220 */ /* 0x010fc80000400000 */
[----:B------:R-:W-:-:S05]  /*2ea0*/  FFMA R13, R30, R42, R13 ;  /* 0x0000002a1e0d7223 */ /* 0x000fca000000000d */
[----:B------:R-:W-:-:S05]  /*2eb0*/  F2FP.BF16.F32.PACK_AB R13, RZ, R13 ;  /* 0x0000000dff0d723e */ /* 0x000fca00000010ff */
[----:B------:R0:W-:Y:S01]  /*2ec0*/  @P1 STG.E.U16 desc[UR36][R10.64+0x10], R13 ;  /* 0x0000100d0a001986 */ /* 0x0001e2000c101524 */
[----:B------:R-:W-:Y:S05]  /*2ed0*/  @!P0 BRA `(.L_x_50) ;  /* 0x0000000000048947 */ /* 0x000fea0003800000 */
[----:B------:R4:W5:Y:S02]  /*2ee0*/  LDG.E.LTC128B.U16 R19, desc[UR36][R8.64+0x12] ;  /* 0x0000122408137981 */ /* 0x000964000c1e1520 */
.L_x_50:
[----:B------:R-:W-:Y:S05]  /*2ef0*/  BSYNC B1 ;  /* 0x0000000000017941 */ /* 0x000fea0003800000 */
.L_x_49:
        /* <DEDUP_REMOVED lines=10> */
.L_x_52:
[----:B------:R-:W-:Y:S05]  /*2fa0*/  BSYNC B1 ;  /* 0x0000000000017941 */ /* 0x000fea0003800000 */
.L_x_51:
[----:B0----5:R-:W-:Y:S01]  /*2fb0*/  IMAD.U32 R12, R19, 0x10000, RZ ;  /* 0x00010000130c7824 */ /* 0x021fe200078e00ff */
        /* <DEDUP_REMOVED lines=9> */
.L_x_54:
[----:B------:R-:W-:Y:S05]  /*3050*/  BSYNC B1 ;  /* 0x0000000000017941 */ /* 0x000fea0003800000 */
.L_x_53:
        /* <DEDUP_REMOVED lines=9> */
.L_x_56:
[----:B------:R-:W-:Y:S05]  /*30f0*/  BSYNC B1 ;  /* 0x0000000000017941 */ /* 0x000fea0003800000 */
.L_x_55:
[----:B0----5:R-:W-:Y:S01]  /*3100*/  IMAD.U32 R12, R19, 0x10000, RZ ;  /* 0x00010000130c7824 */ /* 0x021fe200078e00ff */
        /* <DEDUP_REMOVED lines=8> */
.L_x_58:
[----:B------:R-:W-:Y:S05]  /*3190*/  BSYNC B1 ;  /* 0x0000000000017941 */ /* 0x000fea0003800000 */
.L_x_57:
        /* <DEDUP_REMOVED lines=10> */
.L_x_60:
[----:B------:R-:W-:Y:S05]  /*3240*/  BSYNC B1 ;  /* 0x0000000000017941 */ /* 0x000fea0003800000 */
.L_x_59:
        /* <DEDUP_REMOVED lines=10> */
.L_x_62:
[----:B------:R-:W-:Y:S05]  /*32f0*/  BSYNC B1 ;  /* 0x0000000000017941 */ /* 0x000fea0003800000 */
.L_x_61:
[----:B01---5:R-:W-:Y:S01]  /*3300*/  IMAD.U32 R6, R19, 0x10000, RZ ;  /* 0x0001000013067824 */ /* 0x023fe200078e00ff */
        /* <DEDUP_REMOVED lines=8> */
.L_x_64:
[----:B------:R-:W-:Y:S05]  /*3390*/  BSYNC B1 ;  /* 0x0000000000017941 */ /* 0x000fea0003800000 */
.L_x_63:
[----:B0-2--5:R-:W-:Y:S01]  /*33a0*/  IMAD.U32 R4, R19, 0x10000, RZ ;  /* 0x0001000013047824 */ /* 0x025fe200078e00ff */
[----:B------:R-:W-:Y:S01]  /*33b0*/  ISETP.GT.AND P0, PT, R0, 0x8, P0 ;  /* 0x000000080000780c */ /* 0x000fe20000704270 */
[----:B------:R-:W-:Y:S01]  /*33c0*/  @P1 IMAD.MOV.U32 R5, RZ, RZ, R11 ;  /* 0x000000ffff051224 */ /* 0x000fe200078e000b */
[----:B------:R-:W-:Y:S01]  /*33d0*/  BSSY B1, `(.L_x_65) ;  /* 0x0000008000017945 */ /* 0x000fe20003800000 */
[----:B------:R-:W-:Y:S01]  /*33e0*/  FMUL R3, R4, R43 ;  /* 0x0000002b04037220 */ /* 0x000fe20000400000 */
[----:B------:R-:W-:-:S03]  /*33f0*/  @P1 IMAD.MOV.U32 R4, RZ, RZ, R10 ;  /* 0x000000ffff041224 */ /* 0x000fc600078e000a */
[----:B------:R-:W-:-:S05]  /*3400*/  FFMA R3, R38, R42, R3 ;  /* 0x0000002a26037223 */ /* 0x000fca0000000003 */
[----:B------:R-:W-:-:S05]  /*3410*/  F2FP.BF16.F32.PACK_AB R3, RZ, R3 ;  /* 0x00000003ff03723e */ /* 0x000fca00000010ff */
[----:B------:R0:W-:Y:S01]  /*3420*/  @P1 STG.E.U16 desc[UR36][R4.64+0x30], R3 ;  /* 0x0000300304001986 */ /* 0x0001e2000c101524 */
[----:B------:R-:W-:Y:S05]  /*3430*/  @!P0 BRA `(.L_x_66) ;  /* 0x0000000000048947 */ /* 0x000fea0003800000 */
[----:B------:R2:W5:Y:S02]  /*3440*/  LDG.E.LTC128B.U16 R19, desc[UR36][R8.64+0x32] ;  /* 0x0000322408137981 */ /* 0x000564000c1e1520 */
.L_x_66:
[----:B------:R-:W-:Y:S05]  /*3450*/  BSYNC B1 ;  /* 0x0000000000017941 */ /* 0x000fea0003800000 */
.L_x_65:
[----:B------:R-:W-:Y:S05]  /*3460*/  @!P0 BRA `(.L_x_67) ;  /* 0x0000000400508947 */ /* 0x000fea0003800000 */
[----:B-----5:R-:W-:-:S04]  /*3470*/  IMAD.U32 R0, R19, 0x10000, RZ ;  /* 0x0001000013007824 */ /* 0x020fc800078e00ff */
[----:B------:R-:W-:-:S04]  /*3480*/  FMUL R0, R0, R43 ;  /* 0x0000002b00007220 */ /* 0x000fc80000400000 */
[----:B------:R-:W-:-:S05]  /*3490*/  FFMA R0, R39, R42, R0 ;  /* 0x0000002a27007223 */ /* 0x000fca0000000000 */
[----:B------:R-:W-:-:S05]  /*34a0*/  F2FP.BF16.F32.PACK_AB R0, RZ, R0 ;  /* 0x00000000ff00723e */ /* 0x000fca00000010ff */
[----:B------:R0:W-:Y:S01]  /*34b0*/  STG.E.U16 desc[UR36][R10.64+0x32], R0 ;  /* 0x000032000a007986 */ /* 0x0001e2000c101524 */
[----:B------:R-:W-:Y:S05]  /*34c0*/  BRA `(.L_x_67) ;  /* 0x0000000400387947 */ /* 0x000fea0003800000 */
.L_x_38:
[----:B------:R-:W-:Y:S01]  /*34d0*/  ISETP.GT.AND P2, PT, R3, 0x1, PT ;  /* 0x000000010300780c */ /* 0x000fe20003f44270 */
[----:B------:R-:W-:Y:S01]  /*34e0*/  ULDC.64 UR4, c[0x0][0x5c0] ;  /* 0x0001700000047ab9 */ /* 0x000fe20000000a00 */
[-C--:B------:R-:W-:Y:S01]  /*34f0*/  FMUL R24, R24, R42.reuse ;  /* 0x0000002a18187220 */ /* 0x080fe20000400000 */
[----:B------:R-:W-:Y:S01]  /*3500*/  LEA R4, P4, R52, UR4, 0x1 ;  /* 0x0000000434047c11 */ /* 0x000fe2000f8808ff */
[-C--:B------:R-:W-:Y:S01]  /*3510*/  FMUL R25, R25, R42.reuse ;  /* 0x0000002a19197220 */ /* 0x080fe20000400000 */
[----:B------:R-:W-:Y:S01]  /*3520*/  ISETP.GT.AND P0, PT, R0, RZ, P2 ;  /* 0x000000ff0000720c */ /* 0x000fe20001704270 */
[----:B------:R-:W-:Y:S01]  /*3530*/  FMUL R26, R26, R42 ;  /* 0x0000002a1a1a7220 */ /* 0x000fe20000400000 */
[----:B------:R-:W-:Y:S01]  /*3540*/  F2FP.BF16.F32.PACK_AB R24, RZ, R24 ;  /* 0x00000018ff18723e */ /* 0x000fe200000010ff */
[-C--:B------:R-:W-:Y:S01]  /*3550*/  FMUL R27, R27, R42.reuse ;  /* 0x0000002a1b1b7220 */ /* 0x080fe20000400000 */
[----:B------:R-:W-:Y:S01]  /*3560*/  LEA.HI.X R5, R52, UR5, R65, 0x1, P4 ;  /* 0x0000000534057c11 */ /* 0x000fe2000a0f0c41 */
[-C--:B------:R-:W-:Y:S01]  /*3570*/  FMUL R28, R28, R42.reuse ;  /* 0x0000002a1c1c7220 */ /* 0x080fe20000400000 */
[----:B------:R-:W-:Y:S01]  /*3580*/  ISETP.GT.AND P4, PT, R3, 0x8, PT ;  /* 0x000000080300780c */ /* 0x000fe20003f84270 */
[-C--:B------:R-:W-:Y:S01]  /*3590*/  FMUL R29, R29, R42.reuse ;  /* 0x0000002a1d1d7220 */ /* 0x080fe20000400000 */
[C---:B------:R-:W-:Y:S01]  /*35a0*/  ISETP.GT.AND P1, PT, R0.reuse, 0x8, P1 ;  /* 0x000000080000780c */ /* 0x040fe20000f24270 */
[----:B------:R-:W-:Y:S01]  /*35b0*/  @P3 STG.E.U16 desc[UR36][R4.64], R24 ;  /* 0x0000001804003986 */ /* 0x000fe2000c101524 */
[----:B------:R-:W-:Y:S01]  /*35c0*/  ISETP.GT.AND P2, PT, R0, 0x8, P2 ;  /* 0x000000080000780c */ /* 0x000fe20001744270 */
[-C--:B------:R-:W-:Y:S01]  /*35d0*/  FMUL R30, R30, R42.reuse ;  /* 0x0000002a1e1e7220 */ /* 0x080fe20000400000 */
[----:B------:R-:W-:Y:S01]  /*35e0*/  F2FP.BF16.F32.PACK_AB R25, RZ, R25 ;  /* 0x00000019ff19723e */ /* 0x000fe200000010ff */
[-C--:B------:R-:W-:Y:S01]  /*35f0*/  FMUL R31, R31, R42.reuse ;  /* 0x0000002a1f1f7220 */ /* 0x080fe20000400000 */
[----:B------:R-:W-:Y:S01]  /*3600*/  ISETP.GT.AND P5, PT, R0, RZ, P4 ;  /* 0x000000ff0000720c */ /* 0x000fe200027a4270 */
[----:B------:R-:W-:Y:S01]  /*3610*/  FMUL R32, R32, R42 ;  /* 0x0000002a20207220 */ /* 0x000fe20000400000 */
[C---:B------:R-:W-:Y:S01]  /*3620*/  SHF.L.U64.HI R59, R58.reuse, 0x4, R59 ;  /* 0x000000043a3b7819 */ /* 0x040fe2000001023b */
[----:B------:R-:W-:Y:S01]  /*3630*/  @P0 STG.E.U16 desc[UR36][R4.64+0x2], R25 ;  /* 0x0000021904000986 */ /* 0x000fe2000c101524 */
[----:B------:R-:W-:Y:S01]  /*3640*/  LEA R6, P3, R58, R4, 0x4 ;  /* 0x000000043a067211 */ /* 0x000fe200078620ff */
[----:B------:R-:W-:Y:S01]  /*3650*/  FMUL R33, R33, R42 ;  /* 0x0000002a21217220 */ /* 0x000fe20000400000 */
[----:B------:R-:W-:Y:S01]  /*3660*/  F2FP.BF16.F32.PACK_AB R26, RZ, R26 ;  /* 0x0000001aff1a723e */ /* 0x000fe200000010ff */
[-C--:B------:R-:W-:Y:S01]  /*3670*/  FMUL R34, R34, R42.reuse ;  /* 0x0000002a22227220 */ /* 0x080fe20000400000 */
[----:B------:R-:W-:Y:S01]  /*3680*/  ISETP.GT.AND P0, PT, R3, 0x9, PT ;  /* 0x000000090300780c */ /* 0x000fe20003f04270 */
[----:B------:R-:W-:Y:S01]  /*3690*/  IMAD.X R7, R59, 0x1, R5, P3 ;  /* 0x000000013b077824 */ /* 0x000fe200018e0605 */
[----:B------:R-:W-:Y:S01]  /*36a0*/  F2FP.BF16.F32.PACK_AB R27, RZ, R27 ;  /* 0x0000001bff1b723e */ /* 0x000fe200000010ff */
[----:B------:R-:W-:Y:S01]  /*36b0*/  FMUL R35, R35, R42 ;  /* 0x0000002a23237220 */ /* 0x000fe20000400000 */
[----:B------:R-:W-:Y:S01]  /*36c0*/  F2FP.BF16.F32.PACK_AB R28, RZ, R28 ;  /* 0x0000001cff1c723e */ /* 0x000fe200000010ff */
[-C--:B------:R-:W-:Y:S01]  /*36d0*/  FMUL R36, R36, R42.reuse ;  /* 0x0000002a24247220 */ /* 0x080fe20000400000 */
[C---:B------:R-:W-:Y:S01]  /*36e0*/  ISETP.GT.AND P3, PT, R0.reuse, RZ, P0 ;  /* 0x000000ff0000720c */ /* 0x040fe20000764270 */
[----:B------:R-:W-:Y:S01]  /*36f0*/  @P1 STG.E.U16 desc[UR36][R6.64], R26 ;  /* 0x0000001a06001986 */ /* 0x000fe2000c101524 */
[----:B------:R-:W-:Y:S01]  /*3700*/  ISETP.GT.AND P4, PT, R0, 0x8, P4 ;  /* 0x000000080000780c */ /* 0x000fe20002784270 */
[----:B------:R-:W-:Y:S01]  /*3710*/  FMUL R37, R37, R42 ;  /* 0x0000002a25257220 */ /* 0x000fe20000400000 */
[----:B------:R-:W-:Y:S01]  /*3720*/  F2FP.BF16.F32.PACK_AB R29, RZ, R29 ;  /* 0x0000001dff1d723e */ /* 0x000fe200000010ff */
[----:B------:R-:W-:Y:S01]  /*3730*/  @P2 STG.E.U16 desc[UR36][R6.64+0x2], R27 ;  /* 0x0000021b06002986 */ /* 0x000fe2000c101524 */
[----:B------:R-:W-:Y:S01]  /*3740*/  F2FP.BF16.F32.PACK_AB R30, RZ, R30 ;  /* 0x0000001eff1e723e */ /* 0x000fe200000010ff */
[-C--:B------:R-:W-:Y:S01]  /*3750*/  FMUL R38, R38, R42.reuse ;  /* 0x0000002a26267220 */ /* 0x080fe20000400000 */
[----:B------:R-:W-:Y:S01]  /*3760*/  F2FP.BF16.F32.PACK_AB R31, RZ, R31 ;  /* 0x0000001fff1f723e */ /* 0x000fe200000010ff */
[----:B------:R-:W-:Y:S01]  /*3770*/  @P5 STG.E.U16 desc[UR36][R4.64+0x10], R28 ;  /* 0x0000101c04005986 */ /* 0x000fe2000c101524 */
[----:B------:R-:W-:Y:S01]  /*3780*/  ISETP.GT.AND P5, PT, R0, 0x8, P0 ;  /* 0x000000080000780c */ /* 0x000fe200007a4270 */
[----:B------:R-:W-:Y:S01]  /*3790*/  FMUL R39, R39, R42 ;  /* 0x0000002a27277220 */ /* 0x000fe20000400000 */
[C---:B------:R-:W-:Y:S01]  /*37a0*/  ISETP.GT.AND P2, PT, R3.reuse, 0x11, PT ;  /* 0x000000110300780c */ /* 0x040fe20003f44270 */
[----:B------:R-:W-:Y:S01]  /*37b0*/  @P3 STG.E.U16 desc[UR36][R4.64+0x12], R29 ;  /* 0x0000121d04003986 */ /* 0x000fe2000c101524 */
[----:B------:R-:W-:-:S02]  /*37c0*/  ISETP.GT.AND P3, PT, R3, 0x10, PT ;  /* 0x000000100300780c */ /* 0x000fc40003f64270 */
[----:B------:R-:W-:Y:S01]  /*37d0*/  F2FP.BF16.F32.PACK_AB R32, RZ, R32 ;  /* 0x00000020ff20723e */ /* 0x000fe200000010ff */
[----:B------:R-:W-:Y:S01]  /*37e0*/  @P4 STG.E.U16 desc[UR36][R6.64+0x10], R30 ;  /* 0x0000101e06004986 */ /* 0x000fe2000c101524 */
[C---:B------:R-:W-:Y:S02]  /*37f0*/  ISETP.GT.AND P4, PT, R0.reuse, RZ, P2 ;  /* 0x000000ff0000720c */ /* 0x040fe40001784270 */
[----:B------:R-:W-:Y:S02]  /*3800*/  F2FP.BF16.F32.PACK_AB R33, RZ, R33 ;  /* 0x00000021ff21723e */ /* 0x000fe400000010ff */
[C---:B------:R-:W-:Y:S01]  /*3810*/  ISETP.GT.AND P1, PT, R3.reuse, 0x18, PT ;  /* 0x000000180300780c */ /* 0x040fe20003f24270 */
[----:B------:R-:W-:Y:S01]  /*3820*/  @P5 STG.E.U16 desc[UR36][R6.64+0x12], R31 ;  /* 0x0000121f06005986 */ /* 0x000fe2000c101524 */
[----:B------:R-:W-:Y:S02]  /*3830*/  ISETP.GT.AND P5, PT, R0, RZ, P3 ;  /* 0x000000ff0000720c */ /* 0x000fe40001fa4270 */
[----:B------:R-:W-:-:S02]  /*3840*/  ISETP.GT.AND P0, PT, R3, 0x19, PT ;  /* 0x000000190300780c */ /* 0x000fc40003f04270 */
[C---:B------:R-:W-:Y:S02]  /*3850*/  ISETP.GT.AND P3, PT, R0.reuse, 0x8, P3 ;  /* 0x000000080000780c */ /* 0x040fe40001f64270 */
[C---:B------:R-:W-:Y:S02]  /*3860*/  ISETP.GT.AND P2, PT, R0.reuse, 0x8, P2 ;  /* 0x000000080000780c */ /* 0x040fe40001744270 */
[----:B------:R-:W-:Y:S02]  /*3870*/  F2FP.BF16.F32.PACK_AB R34, RZ, R34 ;  /* 0x00000022ff22723e */ /* 0x000fe400000010ff */
[----:B------:R-:W-:Y:S02]  /*3880*/  F2FP.BF16.F32.PACK_AB R35, RZ, R35 ;  /* 0x00000023ff23723e */ /* 0x000fe400000010ff */
[----:B------:R-:W-:Y:S01]  /*3890*/  F2FP.BF16.F32.PACK_AB R36, RZ, R36 ;  /* 0x00000024ff24723e */ /* 0x000fe200000010ff */
[----:B------:R-:W-:Y:S01]  /*38a0*/  @P5 STG.E.U16 desc[UR36][R4.64+0x20], R32 ;  /* 0x0000202004005986 */ /* 0x000fe2000c101524 */
[----:B------:R-:W-:-:S02]  /*38b0*/  ISETP.GT.AND P5, PT, R0, RZ, P0 ;  /* 0x000000ff0000720c */ /* 0x000fc400007a4270 */
[C---:B------:R-:W-:Y:S01]  /*38c0*/  ISETP.GT.AND P0, PT, R0.reuse, 0x8, P0 ;  /* 0x000000080000780c */ /* 0x040fe20000704270 */
[----:B------:R-:W-:Y:S01]  /*38d0*/  @P4 STG.E.U16 desc[UR36][R4.64+0x22], R33 ;  /* 0x0000222104004986 */ /* 0x000fe2000c101524 */
[C---:B------:R-:W-:Y:S02]  /*38e0*/  ISETP.GT.AND P4, PT, R0.reuse, RZ, P1 ;  /* 0x000000ff0000720c */ /* 0x040fe40000f84270 */
[----:B------:R-:W-:Y:S01]  /*38f0*/  ISETP.GT.AND P1, PT, R0, 0x8, P1 ;  /* 0x000000080000780c */ /* 0x000fe20000f24270 */
[----:B------:R-:W-:Y:S01]  /*3900*/  @P3 STG.E.U16 desc[UR36][R6.64+0x20], R34 ;  /* 0x0000202206003986 */ /* 0x000fe2000c101524 */
[----:B------:R-:W-:Y:S02]  /*3910*/  F2FP.BF16.F32.PACK_AB R37, RZ, R37 ;  /* 0x00000025ff25723e */ /* 0x000fe400000010ff */
[----:B------:R-:W-:Y:S01]  /*3920*/  F2FP.BF16.F32.PACK_AB R38, RZ, R38 ;  /* 0x00000026ff26723e */ /* 0x000fe200000010ff */
[----:B------:R-:W-:Y:S01]  /*3930*/  @P2 STG.E.U16 desc[UR36][R6.64+0x22], R35 ;  /* 0x0000222306002986 */ /* 0x000fe2000c101524 */
[----:B------:R-:W-:-:S05]  /*3940*/  F2FP.BF16.F32.PACK_AB R39, RZ, R39 ;  /* 0x00000027ff27723e */ /* 0x000fca00000010ff */
[----:B------:R-:W-:Y:S04]  /*3950*/  @P4 STG.E.U16 desc[UR36][R4.64+0x30], R36 ;  /* 0x0000302404004986 */ /* 0x000fe8000c101524 */
[----:B------:R0:W-:Y:S02]  /*3960*/  @P5 STG.E.U16 desc[UR36][R4.64+0x32], R37 ;  /* 0x0000322504005986 */ /* 0x0001e4000c101524 */
[----:B0-----:R-:W-:Y:S02]  /*3970*/  @P1 IMAD.MOV.U32 R4, RZ, RZ, R6 ;  /* 0x000000ffff041224 */ /* 0x001fe400078e0006 */
[----:B------:R-:W-:-:S05]  /*3980*/  @P1 IMAD.MOV.U32 R5, RZ, RZ, R7 ;  /* 0x000000ffff051224 */ /* 0x000fca00078e0007 */
[----:B------:R0:W-:Y:S04]  /*3990*/  @P1 STG.E.U16 desc[UR36][R4.64+0x30], R38 ;  /* 0x0000302604001986 */ /* 0x0001e8000c101524 */
[----:B------:R0:W-:Y:S02]  /*39a0*/  @P0 STG.E.U16 desc[UR36][R6.64+0x32], R39 ;  /* 0x0000322706000986 */ /* 0x0001e4000c101524 */
.L_x_67:
[----:B------:R-:W-:Y:S05]  /*39b0*/  BSYNC B0 ;  /* 0x0000000000007941 */ /* 0x000fea0003800000 */
.L_x_37:
[----:B0-----:R-:W2:Y:S01]  /*39c0*/  LDL.64 R4, [R1] ;  /* 0x0000000001047983 */ /* 0x001ea20000100a00 */
[----:B------:R-:W-:Y:S01]  /*39d0*/  ULDC.64 UR4, c[0x0][0x650] ;  /* 0x0001940000047ab9 */ /* 0x000fe20000000a00 */
[----:B------:R0:W-:Y:S01]  /*39e0*/  SYNCS.ARRIVE.TRANS64.A1T0 RZ, [R50+UR47], RZ ;  /* 0x000000ff32ff79a7 */ /* 0x0001e2000810002f */
[----:B------:R-:W-:Y:S01]  /*39f0*/  PRMT R0, RZ, 0x7610, R0 ;  /* 0x00007610ff007816 */ /* 0x000fe20000000000 */
[----:B-----5:R-:W-:Y:S02]  /*3a00*/  IMAD.MOV.U32 R19, RZ, RZ, -0x1 ;  /* 0xffffffffff137424 */ /* 0x020fe400078e00ff */
[----:B------:R-:W-:Y:S02]  /*3a10*/  IMAD.MOV.U32 R22, RZ, RZ, -0x1 ;  /* 0xffffffffff167424 */ /* 0x000fe400078e00ff */
[----:B------:R-:W-:Y:S01]  /*3a20*/  IMAD.MOV.U32 R17, RZ, RZ, -0x1 ;  /* 0xffffffffff117424 */ /* 0x000fe200078e00ff */
[----:B--2---:R-:W-:-:S04]  /*3a30*/  LEA R18, P0, R4, R18, 0x1 ;  /* 0x0000001204127211 */ /* 0x004fc800078008ff */
[----:B------:R-:W-:Y:S02]  /*3a40*/  LEA.HI.X R2, R4, R2, R23, 0x1, P0 ;  /* 0x0000000204027211 */ /* 0x000fe400000f0c17 */
[----:B------:R-:W-:-:S04]  /*3a50*/  ISETP.GE.U32.AND P0, PT, R18, UR4, PT ;  /* 0x0000000412007c0c */ /* 0x000fc8000bf06070 */
[----:B------:R-:W-:-:S13]  /*3a60*/  ISETP.GE.U32.AND.EX P0, PT, R2, UR5, PT, P0 ;  /* 0x0000000502007c0c */ /* 0x000fda000bf06100 */
[----:B0-----:R-:W-:Y:S05]  /*3a70*/  @P0 BRA `(.L_x_68) ;  /* 0x00000004006c0947 */ /* 0x001fea0003800000 */
[----:B------:R-:W0:Y:S01]  /*3a80*/  S2R R12, SR_CTAID.X ;  /* 0x00000000000c7919 */ /* 0x000e220000002500 */
[----:B------:R-:W2:Y:S01]  /*3a90*/  LDC.64 R10, c[0x0][0x628] ;  /* 0x00018a00ff0a7b82 */ /* 0x000ea20000000a00 */
[----:B------:R-:W-:Y:S01]  /*3aa0*/  ULDC UR4, c[0x0][0x150] ;  /* 0x0000540000047ab9 */ /* 0x000fe20000000800 */
[----:B-1-34-:R-:W-:Y:S01]  /*3ab0*/  IMAD.MOV.U32 R8, RZ, RZ, R18 ;  /* 0x000000ffff087224 */ /* 0x01afe200078e0012 */
[----:B------:R-:W1:Y:S01]  /*3ac0*/  S2R R20, SR_CTAID.Y ;  /* 0x0000000000147919 */ /* 0x000e620000002600 */
[----:B------:R-:W-:-:S04]  /*3ad0*/  IMAD.MOV.U32 R9, RZ, RZ, R2 ;  /* 0x000000ffff097224 */ /* 0x000fc800078e0002 */
[----:B------:R-:W3:Y:S08]  /*3ae0*/  LDC R21, c[0x0][0x144] ;  /* 0x00005100ff157b82 */ /* 0x000ef00000000800 */
[----:B------:R-:W4:Y:S08]  /*3af0*/  LDC R0, c[0x0][0x630] ;  /* 0x00018c00ff007b82 */ /* 0x000f300000000800 */
[----:B------:R-:W1:Y:S01]  /*3b00*/  LDC.64 R14, c[0x0][0x620] ;  /* 0x00018800ff0e7b82 */ /* 0x000e620000000a00 */
[----:B--2---:R-:W-:-:S04]  /*3b10*/  ISETP.NE.U32.AND P0, PT, R10, RZ, PT ;  /* 0x000000ff0a00720c */ /* 0x004fc80003f05070 */
[----:B------:R-:W-:Y:S02]  /*3b20*/  ISETP.NE.AND.EX P0, PT, R11, RZ, PT, P0 ;  /* 0x000000ff0b00720c */ /* 0x000fe40003f05300 */
[----:B0-----:R-:W-:-:S05]  /*3b30*/  I2FP.F32.U32 R3, R12 ;  /* 0x0000000c00037245 */ /* 0x001fca0000201000 */
[----:B------:R-:W-:-:S04]  /*3b40*/  FMUL R3, R3, UR4 ;  /* 0x0000000403037c20 */ /* 0x000fc80008400000 */
[----:B------:R0:W2:Y:S02]  /*3b50*/  F2I.U32.TRUNC.NTZ R19, R3 ;  /* 0x0000000300137305 */ /* 0x0000a4000020f000 */
[----:B---34-:R-:W-:Y:S05]  /*3b60*/  @!P0 BRA `(.L_x_69) ;  /* 0x0000000000288947 */ /* 0x018fea0003800000 */
[----:B0-----:R-:W0:Y:S02]  /*3b70*/  LDC R3, c[0x0][0x634] ;  /* 0x00018d00ff037b82 */ /* 0x001e240000000800 */
        /* <DEDUP_REMOVED lines=9> */
.L_x_69:
[----:B------:R-:W3:Y:S01]  /*3c10*/  LDC.64 R26, c[0x0][0x640] ;  /* 0x00019000ff1a7b82 */ /* 0x000ee20000000a00 */
[-C--:B------:R-:W-:Y:S01]  /*3c20*/  SHF.R.U64 R17, R8, R0.reuse, R9 ;  /* 0x0000000008117219 */ /* 0x080fe20000001209 */
[----:B--2---:R-:W-:Y:S01]  /*3c30*/  IMAD.MOV R7, RZ, RZ, -R19 ;  /* 0x000000ffff077224 */ /* 0x004fe200078e0a13 */
[----:B------:R-:W-:Y:S01]  /*3c40*/  SHF.R.U32.HI R0, RZ, R0, R9 ;  /* 0x00000000ff007219 */ /* 0x000fe20000011609 */
[----:B------:R-:W-:Y:S01]  /*3c50*/  IMAD.MOV.U32 R19, RZ, RZ, R2 ;  /* 0x000000ffff137224 */ /* 0x000fe200078e0002 */
[----:B0-----:R-:W-:Y:S01]  /*3c60*/  IADD3 R3, P0, RZ, -R17, RZ ;  /* 0x80000011ff037210 */ /* 0x001fe20007f1e0ff */
[----:B------:R-:W-:Y:S01]  /*3c70*/  IMAD R22, R21, R7, R12 ;  /* 0x0000000715167224 */ /* 0x000fe200078e020c */
[----:B------:R-:W-:Y:S01]  /*3c80*/  ULDC UR4, c[0x0][0x154] ;  /* 0x0000550000047ab9 */ /* 0x000fe20000000800 */
[----:B------:R-:W0:Y:S01]  /*3c90*/  LDC R6, c[0x0][0x618] ;  /* 0x00018600ff067b82 */ /* 0x000e220000000800 */
[----:B------:R-:W-:Y:S02]  /*3ca0*/  IMAD.MOV.U32 R7, RZ, RZ, 0x1 ;  /* 0x00000001ff077424 */ /* 0x000fe400078e00ff */
[----:B------:R-:W-:-:S04]  /*3cb0*/  IMAD.X R5, RZ, RZ, ~R0, P0 ;  /* 0x000000ffff057224 */ /* 0x000fc800000e0e00 */
[-C--:B-1----:R-:W-:Y:S01]  /*3cc0*/  IMAD R0, R5, R14.reuse, RZ ;  /* 0x0000000e05007224 */ /* 0x082fe200078e02ff */
[----:B------:R-:W1:Y:S01]  /*3cd0*/  LDC R8, c[0x0][0x608] ;  /* 0x00018200ff087b82 */ /* 0x000e620000000800 */
[----:B------:R-:W-:-:S04]  /*3ce0*/  IMAD.WIDE.U32 R4, R3, R14, R18 ;  /* 0x0000000e03047225 */ /* 0x000fc800078e0012 */
[----:B------:R-:W-:Y:S01]  /*3cf0*/  IMAD R3, R3, R15, R0 ;  /* 0x0000000f03037224 */ /* 0x000fe200078e0200 */
[----:B------:R-:W-:Y:S02]  /*3d00*/  I2FP.F32.U32 R0, R20 ;  /* 0x0000001400007245 */ /* 0x000fe40000201000 */
[----:B------:R-:W2:Y:S01]  /*3d10*/  LDC R24, c[0x0][0x658] ;  /* 0x00019600ff187b82 */ /* 0x000ea20000000800 */
[----:B------:R-:W-:Y:S01]  /*3d20*/  IMAD.IADD R3, R5, 0x1, R3 ;  /* 0x0000000105037824 */ /* 0x000fe200078e0203 */
[----:B---3--:R-:W-:Y:S01]  /*3d30*/  ISETP.NE.U32.AND P0, PT, R26, RZ, PT ;  /* 0x000000ff1a00720c */ /* 0x008fe20003f05070 */
[----:B------:R-:W-:Y:S01]  /*3d40*/  FMUL R0, R0, UR4 ;  /* 0x0000000400007c20 */ /* 0x000fe20008400000 */
[----:B------:R-:W-:Y:S02]  /*3d50*/  IMAD.MOV.U32 R5, RZ, RZ, -0x1 ;  /* 0xffffffffff057424 */ /* 0x000fe400078e00ff */
[----:B------:R-:W-:Y:S01]  /*3d60*/  ISETP.NE.AND.EX P0, PT, R27, RZ, PT, P0 ;  /* 0x000000ff1b00720c */ /* 0x000fe20003f05300 */
[----:B------:R3:W4:Y:S01]  /*3d70*/  F2I.U32.TRUNC.NTZ R13, R0 ;  /* 0x00000000000d7305 */ /* 0x000722000020f000 */
[----:B------:R-:W3:Y:S01]  /*3d80*/  LDC R15, c[0x0][0x148] ;  /* 0x00005200ff0f7b82 */ /* 0x000ee20000000800 */
[----:B0-----:R-:W-:-:S02]  /*3d90*/  SHF.R.U64 R12, R4, R6, R3 ;  /* 0x00000006040c7219 */ /* 0x001fc40000001203 */
[----:B------:R-:W-:-:S05]  /*3da0*/  SHF.R.U32.HI R3, RZ, R6, R3 ;  /* 0x00000006ff037219 */ /* 0x000fca0000011603 */
[----:B------:R-:W0:Y:S01]  /*3db0*/  LDC R21, c[0x0][0x600] ;  /* 0x00018000ff157b82 */ /* 0x000e220000000800 */
[-CC-:B-1----:R-:W-:Y:S02]  /*3dc0*/  SHF.R.U64 R10, R12, R8.reuse, R3.reuse ;  /* 0x000000080c0a7219 */ /* 0x182fe40000001203 */
[----:B------:R-:W-:-:S05]  /*3dd0*/  SHF.R.U32.HI R3, RZ, R8, R3 ;  /* 0x00000008ff037219 */ /* 0x000fca0000011603 */
[----:B------:R-:W1:Y:S01]  /*3de0*/  LDC R25, c[0x0][0x648] ;  /* 0x00019200ff197b82 */ /* 0x000e620000000800 */
[-C--:B--2---:R-:W-:Y:S02]  /*3df0*/  SHF.L.U32 R4, R5, R24.reuse, RZ ;  /* 0x0000001805047219 */ /* 0x084fe400000006ff */
[-CC-:B------:R-:W-:Y:S02]  /*3e00*/  SHF.R.U64 R14, R10, R24.reuse, R3.reuse ;  /* 0x000000180a0e7219 */ /* 0x180fe40000001203 */
[----:B------:R-:W-:Y:S02]  /*3e10*/  SHF.R.U32.HI R5, RZ, R24, R3 ;  /* 0x00000018ff057219 */ /* 0x000fe40000011603 */
[----:B------:R-:W-:Y:S01]  /*3e20*/  LOP3.LUT R19, RZ, R4, RZ, 0x33, !PT ;  /* 0x00000004ff137212 */ /* 0x000fe200078e33ff */
[----:B------:R-:W2:Y:S01]  /*3e30*/  LDC R28, c[0x0][0x638] ;  /* 0x00018e00ff1c7b82 */ /* 0x000ea20000000800 */
[----:B------:R-:W-:Y:S01]  /*3e40*/  SHF.L.U32 R24, R7, R24, RZ ;  /* 0x0000001807187219 */ /* 0x000fe200000006ff */
[----:B------:R-:W-:-:S06]  /*3e50*/  IMAD.MOV.U32 R4, RZ, RZ, R14 ;  /* 0x000000ffff047224 */ /* 0x000fcc00078e000e */
[----:B------:R-:W0:Y:S01]  /*3e60*/  LDC R29, c[0x0][0x610] ;  /* 0x00018400ff1d7b82 */ /* 0x000e220000000800 */
[----:B----4-:R-:W-:Y:S05]  /*3e70*/  @!P0 BRA `(.L_x_70) ;  /* 0x0000000000288947 */ /* 0x010fea0003800000 */
        /* <DEDUP_REMOVED lines=10> */
.L_x_70:
[----:B------:R-:W4:Y:S01]  /*3f20*/  LDC R3, c[0x0][0x65c] ;  /* 0x00019700ff037b82 */ /* 0x000f220000000800 */
[----:B-1-3--:R-:W-:Y:S01]  /*3f30*/  SHF.R.U64 R0, R4, R25, R5 ;  /* 0x0000001904007219 */ /* 0x00afe20000001205 */
[----:B0-----:R-:W-:Y:S01]  /*3f40*/  VIADD R5, R21, 0xffffffff ;  /* 0xffffffff15057836 */ /* 0x001fe20000000000 */
[----:B------:R-:W-:Y:S01]  /*3f50*/  LOP3.LUT R19, R10, R19, RZ, 0xc0, !PT ;  /* 0x000000130a137212 */ /* 0x000fe200078ec0ff */
[----:B------:R-:W-:-:S03]  /*3f60*/  IMAD.MOV R13, RZ, RZ, -R13 ;  /* 0x000000ffff0d7224 */ /* 0x000fc600078e0a0d */
[----:B------:R-:W-:Y:S01]  /*3f70*/  LOP3.LUT R5, R12, R5, RZ, 0xc0, !PT ;  /* 0x000000050c057212 */ /* 0x000fe200078ec0ff */
[----:B------:R-:W-:Y:S01]  /*3f80*/  IMAD R19, R24, R0, R19 ;  /* 0x0000000018137224 */ /* 0x000fe200078e0213 */
[----:B----4-:R-:W-:Y:S01]  /*3f90*/  ISETP.NE.AND P0, PT, R3, 0x1, PT ;  /* 0x000000010300780c */ /* 0x010fe20003f05270 */
[----:B------:R-:W-:-:S04]  /*3fa0*/  IMAD.MOV R3, RZ, RZ, -R0 ;  /* 0x000000ffff037224 */ /* 0x000fc800078e0a00 */
[----:B--2---:R-:W-:Y:S02]  /*3fb0*/  IMAD R0, R3, R28, R14 ;  /* 0x0000001c03007224 */ /* 0x004fe400078e020e */
[----:B------:R-:W-:Y:S02]  /*3fc0*/  IMAD.MOV.U32 R3, RZ, RZ, 0x1 ;  /* 0x00000001ff037424 */ /* 0x000fe400078e00ff */
[----:B------:R-:W-:-:S03]  /*3fd0*/  IMAD R4, R0, R21, R5 ;  /* 0x0000001500047224 */ /* 0x000fc600078e0205 */
[----:B------:R-:W-:Y:S01]  /*3fe0*/  PRMT R0, R3, 0x7610, R0 ;  /* 0x0000761003007816 */ /* 0x000fe20000000000 */
[----:B------:R-:W-:-:S04]  /*3ff0*/  @P0 IMAD R22, R15, R13, R20 ;  /* 0x0000000d0f160224 */ /* 0x000fc800078e0214 */
[----:B------:R-:W-:-:S05]  /*4000*/  IMAD R19, R19, R29, R22 ;  /* 0x0000001d13137224 */ /* 0x000fca00078e0216 */
[----:B------:R-:W-:Y:S02]  /*4010*/  SEL R22, R4, R19, !P0 ;  /* 0x0000001304167207 */ /* 0x000fe40004000000 */
[----:B------:R-:W-:-:S07]  /*4020*/  SEL R19, R19, R4, !P0 ;  /* 0x0000000413137207 */ /* 0x000fce0004000000 */
.L_x_68:
[----:B------:R-:W-:Y:S02]  /*4030*/  LOP3.LUT P0, RZ, R0, 0xff, RZ, 0xc0, !PT ;  /* 0x000000ff00ff7812 */ /* 0x000fe4000780c0ff */
[----:B------:R-:W-:-:S11]  /*4040*/  LOP3.LUT R55, R55, 0x1, RZ, 0x3c, !PT ;  /* 0x0000000137377812 */ /* 0x000fd600078e3cff */
[----:B------:R-:W-:Y:S05]  /*4050*/  @P0 BRA `(.L_x_71) ;  /* 0xffffffd400dc0947 */ /* 0x000fea000383ffff */
[----:B------:R-:W-:Y:S05]  /*4060*/  EXIT ;  /* 0x000000000000794d */ /* 0x000fea0003800000 */
.L_x_18:
[----:B------:R-:W-:-:S08]  /*4070*/  ISETP.NE.AND P0, PT, R5, RZ, PT ;  /* 0x000000ff0500720c */ /* 0x000fd00003f05270 */
[----:B0-----:R-:W0:-:S00]  /*4080*/  USETMAXREG.DEALLOC.CTAPOOL 0x28 ;  /* 0x00000028000079c8 */ /* 0x001e0000080e0500 */
[----:B------:R-:W-:Y:S05]  /*4090*/  @P0 EXIT ;  /* 0x000000000000094d */ /* 0x000fea0003800000 */
[----:B0-----:R-:W-:Y:S01]  /*40a0*/  LOP3.LUT P0, RZ, R8, 0xff, RZ, 0xc0, !PT ;  /* 0x000000ff08ff7812 */ /* 0x001fe2000780c0ff */
[----:B------:R-:W-:Y:S02]  /*40b0*/  IMAD.MOV.U32 R0, RZ, RZ, 0x1 ;  /* 0x00000001ff007424 */ /* 0x000fe400078e00ff */
[----:B------:R-:W-:-:S10]  /*40c0*/  IMAD.MOV.U32 R9, RZ, RZ, RZ ;  /* 0x000000ffff097224 */ /* 0x000fd400078e00ff */
[----:B------:R-:W-:Y:S05]  /*40d0*/  @!P0 BRA `(.L_x_72) ;  /* 0x0000000c00688947 */ /* 0x000fea0003800000 */
[----:B------:R-:W0:Y:S01]  /*40e0*/  S2R R8, SR_CgaCtaId ;  /* 0x0000000000087919 */ /* 0x000e220000008800 */
[----:B------:R-:W-:Y:S01]  /*40f0*/  LOP3.LUT P0, RZ, R4, 0x1f, RZ, 0xc0, !PT ;  /* 0x0000001f04ff7812 */ /* 0x000fe2000780c0ff */
[----:B------:R-:W-:Y:S01]  /*4100*/  ULDC UR5, c[0x0][0x658] ;  /* 0x0001960000057ab9 */ /* 0x000fe20000000800 */
[----:B------:R-:W-:Y:S01]  /*4110*/  UMOV UR6, 0xffffffff ;  /* 0xffffffff00067882 */ /* 0x000fe20000000000 */
[----:B------:R-:W-:Y:S01]  /*4120*/  BSSY B0, `(.L_x_72) ;  /* 0x00000d5000007945 */ /* 0x000fe20003800000 */
[C---:B------:R-:W-:Y:S01]  /*4130*/  ISETP.NE.AND P2, PT, R3.reuse, RZ, PT ;  /* 0x000000ff0300720c */ /* 0x040fe20003f45270 */
[----:B------:R-:W-:Y:S01]  /*4140*/  USHF.L.U32 UR6, UR6, UR5, URZ ;  /* 0x0000000506067299 */ /* 0x000fe2000800063f */
[----:B------:R-:W-:Y:S01]  /*4150*/  ISETP.NE.OR P0, PT, R3, RZ, !P0 ;  /* 0x000000ff0300720c */ /* 0x000fe20004705670 */
[----:B------:R-:W-:Y:S01]  /*4160*/  IMAD.MOV.U32 R10, RZ, RZ, 0x1 ;  /* 0x00000001ff0a7424 */ /* 0x000fe200078e00ff */
[----:B------:R-:W-:Y:S01]  /*4170*/  LOP3.LUT R3, R16, 0x2, RZ, 0xfc, !PT ;  /* 0x0000000210037812 */ /* 0x000fe200078efcff */
[----:B------:R-:W-:Y:S01]  /*4180*/  IMAD.MOV.U32 R0, RZ, RZ, 0x1 ;  /* 0x00000001ff007424 */ /* 0x000fe200078e00ff */
[----:B------:R-:W-:Y:S01]  /*4190*/  ULDC UR4, c[0x0][0x600] ;  /* 0x0001800000047ab9 */ /* 0x000fe20000000800 */
[----:B------:R-:W-:Y:S01]  /*41a0*/  IMAD.MOV.U32 R9, RZ, RZ, RZ ;  /* 0x000000ffff097224 */ /* 0x000fe200078e00ff */
[----:B------:R-:W-:Y:S01]  /*41b0*/  UMOV UR7, 0x1 ;  /* 0x0000000100077882 */ /* 0x000fe20000000000 */
[----:B------:R-:W-:-:S02]  /*41c0*/  UIADD3 UR21, UR40, 0x1, URZ ;  /* 0x0000000128157890 */ /* 0x000fc4000fffe03f */
[----:B------:R-:W-:Y:S02]  /*41d0*/  UIADD3 UR4, UR4, -0x1, URZ ;  /* 0xffffffff04047890 */ /* 0x000fe4000fffe03f */
[----:B------:R-:W-:Y:S02]  /*41e0*/  USHF.L.U32 UR5, UR7, UR5, URZ ;  /* 0x0000000507057299 */ /* 0x000fe4000800063f */
[----:B------:R-:W-:Y:S01]  /*41f0*/  ULOP3.LUT UR13, URZ, UR6, URZ, 0x33, !UPT ;  /* 0x000000063f0d7292 */ /* 0x000fe2000f8e333f */
[----:B------:R-:W-:Y:S01]  /*4200*/  ULDC.64 UR22, c[0x0][0x198] ;  /* 0x0000660000167ab9 */ /* 0x000fe20000000a00 */
[C---:B0-----:R-:W-:Y:S02]  /*4210*/  IMAD.SHL.U32 R11, R8.reuse, 0x10, RZ ;  /* 0x00000010080b7824 */ /* 0x041fe400078e00ff */
[----:B------:R-:W-:-:S03]  /*4220*/  IMAD.SHL.U32 R8, R8, 0x400, RZ ;  /* 0x0000040008087824 */ /* 0x000fc600078e00ff */
[----:B------:R-:W-:Y:S02]  /*4230*/  LOP3.LUT R11, R11, 0x10, RZ, 0xc0, !PT ;  /* 0x000000100b0b7812 */ /* 0x000fe400078ec0ff */
[----:B------:R-:W-:-:S07]  /*4240*/  LOP3.LUT R8, R8, 0x400, RZ, 0xc0, !PT ;  /* 0x0000040008087812 */ /* 0x000fce00078ec0ff */
.L_x_84:
[----:B------:R-:W-:-:S03]  /*4250*/  UMOV UR6, 0xffffffff ;  /* 0xffffffff00067882 */ /* 0x000fc60000000000 */
[----:B------:R-:W-:Y:S05]  /*4260*/  BRA.DIV UR6, `(.L_x_73) ;  /* 0x0000001206cc7947 */ /* 0x000fea000b800000 */
[----:B------:R-:W-:-:S13]  /*4270*/  ELECT P6, URZ, PT ;  /* 0x00000000003f782f */ /* 0x000fda00038c0000 */
.L_x_102:
[----:B------:R-:W0:Y:S01]  /*4280*/  LDC R4, c[0x0][0x28c] ;  /* 0x0000a300ff047b82 */ /* 0x000e220000000800 */
[----:B------:R-:W-:Y:S01]  /*4290*/  BSSY B1, `(.L_x_74) ;  /* 0x0000045000017945 */ /* 0x000fe20003800000 */
[----:B0-----:R-:W-:-:S13]  /*42a0*/  ISETP.LT.OR P6, PT, R4, 0x1, !P6 ;  /* 0x000000010400780c */ /* 0x001fda00077c1670 */
[----:B------:R-:W-:Y:S05]  /*42b0*/  @P6 BRA `(.L_x_75) ;  /* 0x0000000400086947 */ /* 0x000fea0003800000 */
[----:B------:R-:W-:Y:S02]  /*42c0*/  IMAD.SHL.U32 R19, R19, 0x40, RZ ;  /* 0x0000004013137824 */ /* 0x000fe400078e00ff */
[----:B------:R-:W-:Y:S02]  /*42d0*/  IMAD R22, R22, 0x20, R11 ;  /* 0x0000002016167824 */ /* 0x000fe400078e020b */
[----:B------:R-:W-:Y:S02]  /*42e0*/  IMAD.MOV.U32 R14, RZ, RZ, RZ ;  /* 0x000000ffff0e7224 */ /* 0x000fe400078e00ff */
[----:B------:R-:W-:Y:S02]  /*42f0*/  IMAD.U32 R15, RZ, RZ, UR21 ;  /* 0x00000015ff0f7e24 */ /* 0x000fe4000f8e00ff */
[----:B------:R-:W-:Y:S02]  /*4300*/  IMAD.MOV.U32 R4, RZ, RZ, R0 ;  /* 0x000000ffff047224 */ /* 0x000fe400078e0000 */
[----:B------:R-:W-:-:S07]  /*4310*/  IMAD.MOV.U32 R5, RZ, RZ, R9 ;  /* 0x000000ffff057224 */ /* 0x000fce00078e0009 */
.L_x_79:
[----:B------:R-:W0:Y:S01]  /*4320*/  S2R R7, SR_CgaCtaId ;  /* 0x0000000000077919 */ /* 0x000e220000008800 */
[----:B------:R-:W-:-:S04]  /*4330*/  MOV R6, 0x400 ;  /* 0x0000040000067802 */ /* 0x000fc80000000f00 */
[----:B0-----:R-:W-:Y:S02]  /*4340*/  LEA R12, R7, R6, 0x18 ;  /* 0x00000006070c7211 */ /* 0x001fe400078ec0ff */
[----:B------:R-:W-:Y:S01]  /*4350*/  SHF.L.U32 R6, R4, 0x1f, RZ ;  /* 0x0000001f04067819 */ /* 0x000fe200000006ff */
[----:B------:R-:W0:Y:S02]  /*4360*/  @!P2 LDC R7, c[0x0][0x500] ;  /* 0x00014000ff07ab82 */ /* 0x000e240000000800 */
[----:B------:R-:W-:-:S04]  /*4370*/  IMAD R13, R5, 0x8, R12 ;  /* 0x00000008050d7824 */ /* 0x000fc800078e020c */
[----:B------:R-:W1:Y:S02]  /*4380*/  SYNCS.PHASECHK.TRANS64.TRYWAIT P1, [R13+URZ+0x48], R6 ;  /* 0x000048060d0075a7 */ /* 0x000e64000802017f */
[----:B-1----:R-:W-:Y:S05]  /*4390*/  @!P1 BRA `(.L_x_76) ;  /* 0x0000001000a09947 */ /* 0x002fea0003800000 */
.L_x_103:
[----:B-1----:R-:W-:Y:S01]  /*43a0*/  PRMT R6, R3, 0x9910, RZ ;  /* 0x0000991003067816 */ /* 0x002fe200000000ff */
[----:B0-----:R0:W-:Y:S03]  /*43b0*/  @!P2 SYNCS.ARRIVE.TRANS64 RZ, [R13+URZ], R7 ;  /* 0x000000070dffa9a7 */ /* 0x0011e6000800003f */
[----:B------:R-:W-:-:S13]  /*43c0*/  ISETP.NE.AND P1, PT, R6, 0x2, PT ;  /* 0x000000020600780c */ /* 0x000fda0003f25270 */
[----:B0-----:R-:W-:Y:S05]  /*43d0*/  @P1 BRA `(.L_x_77) ;  /* 0x0000000000041947 */ /* 0x001fea0003800000 */
[----:B------:R-:W-:Y:S01]  /*43e0*/  BPT.TRAP 0x1 ;  /* 0x000000040000795c */ /* 0x000fe20000300000 */
.L_x_77:
[----:B------:R-:W-:Y:S05]  /*43f0*/  @P0 BRA `(.L_x_78) ;  /* 0x0000000000040947 */ /* 0x000fea0003800000 */
[----:B------:R-:W-:Y:S01]  /*4400*/  BPT.TRAP 0x1 ;  /* 0x000000040000795c */ /* 0x000fe20000300000 */
.L_x_78:
[----:B------:R-:W-:Y:S01]  /*4410*/  IMAD R6, R5, 0x4000, R12 ;  /* 0x0000400005067824 */ /* 0x000fe200078e020c */
[----:B------:R-:W-:Y:S01]  /*4420*/  R2UR UR34, R14 ;  /* 0x000000000e2272ca */ /* 0x000fe200000e0000 */
[----:B------:R-:W-:Y:S01]  /*4430*/  VIADD R15, R15, 0xffffffff ;  /* 0xffffffff0f0f7836 */ /* 0x000fe20000000000 */
[----:B------:R-:W-:Y:S01]  /*4440*/  R2UR UR33, R13 ;  /* 0x000000000d2172ca */ /* 0x000fe200000e0000 */
[----:B------:R-:W-:Y:S01]  /*4450*/  UIADD3 UR6, UP0, UR22, 0xf0, URZ ;  /* 0x000000f016067890 */ /* 0x000fe2000ff1e03f */
[----:B------:R-:W-:Y:S01]  /*4460*/  R2UR UR24, R6 ;  /* 0x00000000061872ca */ /* 0x000fe200000e0000 */
[----:B------:R-:W-:Y:S01]  /*4470*/  IMAD R6, R5, 0x1000, R8 ;  /* 0x0000100005067824 */ /* 0x000fe200078e0208 */
[----:B------:R-:W-:Y:S01]  /*4480*/  R2UR UR36, R17 ;  /* 0x00000000112472ca */ /* 0x000fe200000e0000 */
[----:B------:R-:W-:Y:S01]  /*4490*/  UIADD3 UR30, UP1, UR22, 0x1f0, URZ ;  /* 0x000001f0161e7890 */ /* 0x000fe2000ff3e03f */
[----:B------:R-:W-:Y:S01]  /*44a0*/  R2UR UR35, R19 ;  /* 0x00000000132372ca */ /* 0x000fe200000e0000 */
[----:B------:R-:W-:Y:S01]  /*44b0*/  IMAD R6, R6, 0x2, R12 ;  /* 0x0000000206067824 */ /* 0x000fe200078e020c */
[----:B------:R-:W-:Y:S01]  /*44c0*/  R2UR UR19, R22 ;  /* 0x00000000161372ca */ /* 0x000fe200000e0000 */
[----:B------:R-:W-:Y:S01]  /*44d0*/  UIADD3.X UR7, URZ, UR23, URZ, UP0, !UPT ;  /* 0x000000173f077290 */ /* 0x000fe200087fe43f */
[----:B------:R-:W-:Y:S01]  /*44e0*/  ISETP.GT.AND P3, PT, R15, 0x1, PT ;  /* 0x000000010f00780c */ /* 0x000fe20003f64270 */
[----:B------:R-:W-:Y:S01]  /*44f0*/  UIADD3 UR26, UR34, 0x40, URZ ;  /* 0x00000040221a7890 */ /* 0x000fe2000fffe03f */
[----:B------:R-:W-:Y:S01]  /*4500*/  R2UR UR8, R6 ;  /* 0x00000000060872ca */ /* 0x000fe200000e0000 */
[----:B------:R-:W-:Y:S01]  /*4510*/  UIADD3.X UR31, URZ, UR23, URZ, UP1, !UPT ;  /* 0x000000173f1f7290 */ /* 0x000fe20008ffe43f */
[----:B------:R-:W-:Y:S01]  /*4520*/  VIADD R5, R5, 0x1 ;  /* 0x0000000105057836 */ /* 0x000fe20000000000 */
[----:B------:R-:W-:Y:S01]  /*4530*/  UIADD3 UR32, UR24, 0x180, URZ ;  /* 0x0000018018207890 */ /* 0x000fe2000fffe03f */
[----:B------:R-:W-:Y:S01]  /*4540*/  VIADD R14, R14, 0x80 ;  /* 0x000000800e0e7836 */ /* 0x000fe20000000000 */
[----:B------:R-:W-:Y:S01]  /*4550*/  UIADD3 UR24, UR24, 0x2180, URZ ;  /* 0x0000218018187890 */ /* 0x000fe2000fffe03f */
[----:B------:R-:W-:Y:S01]  /*4560*/  UMOV UR14, 0x0 ;  /* 0x00000000000e7882 */ /* 0x000fe20000000000 */
[----:B------:R-:W-:Y:S01]  /*4570*/  UMOV UR15, 0x10000000 ;  /* 0x10000000000f7882 */ /* 0x000fe20000000000 */
[----:B------:R-:W-:Y:S01]  /*4580*/  ISETP.NE.AND P1, PT, R5, 0x9, PT ;  /* 0x000000090500780c */ /* 0x000fe20003f25270 */
[----:B------:R-:W-:Y:S01]  /*4590*/  UMOV UR25, UR33 ;  /* 0x0000002100197c82 */ /* 0x000fe20008000000 */
[----:B------:R-:W-:Y:S01]  /*45a0*/  UMOV UR28, UR36 ;  /* 0x00000024001c7c82 */ /* 0x000fe20008000000 */
[----:B------:R-:W-:-:S02]  /*45b0*/  UMOV UR27, UR35 ;  /* 0x00000023001b7c82 */ /* 0x000fc40008000000 */
[----:B------:R-:W-:Y:S01]  /*45c0*/  UIADD3 UR16, UR8, 0x24180, URZ ;  /* 0x0002418008107890 */ /* 0x000fe2000fffe03f */
[----:B------:R0:W-:Y:S01]  /*45d0*/  UTMALDG.3D [UR32], [UR6], desc[UR14] ;  /* 0x00000e20060075b4 */ /* 0x0001e20008011000 */
[----:B------:R-:W-:Y:S01]  /*45e0*/  UIADD3 UR8, UR8, 0x25180, URZ ;  /* 0x0002518008087890 */ /* 0x000fe2000fffe03f */
[----:B------:R-:W-:Y:S01]  /*45f0*/  SEL R7, RZ, 0x1, P1 ;  /* 0x00000001ff077807 */ /* 0x000fe20000800000 */
[----:B------:R-:W-:Y:S01]  /*4600*/  UMOV UR29, 0x30000 ;  /* 0x00030000001d7882 */ /* 0x000fe20000000000 */
[----:B------:R-:W-:Y:S01]  /*4610*/  UMOV UR17, UR33 ;  /* 0x0000002100117c82 */ /* 0x000fe20008000000 */
[----:B------:R-:W-:Y:S01]  /*4620*/  UMOV UR18, UR34 ;  /* 0x0000002200127c82 */ /* 0x000fe20008000000 */
[----:B------:R-:W-:Y:S01]  /*4630*/  UMOV UR20, UR36 ;  /* 0x0000002400147c82 */ /* 0x000fe20008000000 */
[----:B------:R-:W-:Y:S01]  /*4640*/  UMOV UR9, UR33 ;  /* 0x0000002100097c82 */ /* 0x000fe20008000000 */
[----:B------:R-:W-:Y:S01]  /*4650*/  UMOV UR11, UR19 ;  /* 0x00000013000b7c82 */ /* 0x000fe20008000000 */
[----:B------:R-:W-:Y:S01]  /*4660*/  UMOV UR12, UR36 ;  /* 0x00000024000c7c82 */ /* 0x000fe20008000000 */
[----:B------:R0:W-:Y:S01]  /*4670*/  UTMALDG.3D [UR24], [UR6], desc[UR14] ;  /* 0x00000e18060075b4 */ /* 0x0001e20008011000 */
[----:B------:R-:W-:Y:S01]  /*4680*/  UMOV UR10, UR26 ;  /* 0x0000001a000a7c82 */ /* 0x000fe20008000000 */
[----:B------:R-:W-:-:S02]  /*4690*/  LOP3.LUT R4, R4, R7, RZ, 0x3c, !PT ;  /* 0x0000000704047212 */ /* 0x000fc400078e3cff */
[----:B------:R-:W-:Y:S01]  /*46a0*/  SEL R5, R5, RZ, P1 ;  /* 0x000000ff05057207 */ /* 0x000fe20000800000 */
[----:B------:R0:W-:Y:S01]  /*46b0*/  UTMALDG.3D.MULTICAST [UR16], [UR30], UR29, desc[UR14] ;  /* 0x00000e101e0073b4 */ /* 0x0001e2000801181d */
[----:B------:R0:W-:Y:S02]  /*46c0*/  UTMALDG.3D.MULTICAST [UR8], [UR30], UR29, desc[UR14] ;  /* 0x00000e081e0073b4 */ /* 0x0001e4000801181d */
[----:B0-----:R-:W-:Y:S05]  /*46d0*/  @P3 BRA `(.L_x_79) ;  /* 0xfffffffc00103947 */ /* 0x001fea000383ffff */
.L_x_75:
[----:B------:R-:W-:Y:S05]  /*46e0*/  BSYNC B1 ;  /* 0x0000000000017941 */ /* 0x000fea0003800000 */
.L_x_74:
[----:B------:R-:W2:Y:S01]  /*46f0*/  LDL.64 R12, [R1] ;  /* 0x00000000010c7983 */ /* 0x000ea20000100a00 */
[----:B------:R-:W-:Y:S01]  /*4700*/  LOP3.LUT P4, RZ, R10, 0xff, RZ, 0xc0, !PT ;  /* 0x000000ff0aff7812 */ /* 0x000fe2000788c0ff */
[----:B------:R-:W-:Y:S01]  /*4710*/  VIADD R6, R9, UR40 ;  /* 0x0000002809067c36 */ /* 0x000fe20008000000 */
[----:B------:R-:W-:Y:S01]  /*4720*/  ULDC.64 UR6, c[0x0][0x650] ;  /* 0x0001940000067ab9 */ /* 0x000fe20000000a00 */
[----:B------:R-:W-:Y:S01]  /*4730*/  IMAD.U32 R9, RZ, RZ, UR40 ;  /* 0x00000028ff097e24 */ /* 0x000fe2000f8e00ff */
[----:B------:R-:W-:Y:S01]  /*4740*/  UISETP.GE.U32.AND UP0, UPT, UR40, 0x9, UPT ;  /* 0x000000092800788c */ /* 0x000fe2000bf06070 */
[----:B------:R-:W-:Y:S01]  /*4750*/  BSSY B1, `(.L_x_80) ;  /* 0x000006f000017945 */ /* 0x000fe20003800000 */
[----:B------:R-:W-:Y:S01]  /*4760*/  ISETP.GT.U32.AND P1, PT, R6, 0x8, PT ;  /* 0x000000080600780c */ /* 0x000fe20003f24070 */
[----:B------:R-:W-:Y:S01]  /*4770*/  IMAD.MOV.U32 R19, RZ, RZ, -0x1 ;  /* 0xffffffffff137424 */ /* 0x000fe200078e00ff */
[----:B------:R-:W-:Y:S01]  /*4780*/  PRMT R10, RZ, 0x7610, R10 ;  /* 0x00007610ff0a7816 */ /* 0x000fe2000000000a */
[----:B------:R-:W-:Y:S01]  /*4790*/  IMAD.MOV.U32 R22, RZ, RZ, -0x1 ;  /* 0xffffffffff167424 */ /* 0x000fe200078e00ff */
[----:B------:R-:W-:Y:S01]  /*47a0*/  ISETP.LT.U32.AND P1, PT, R9, 0x9, P1 ;  /* 0x000000090900780c */ /* 0x000fe20000f21070 */
[----:B------:R-:W-:Y:S01]  /*47b0*/  IMAD.MOV.U32 R17, RZ, RZ, -0x1 ;  /* 0xffffffffff117424 */ /* 0x000fe200078e00ff */
[----:B------:R-:W-:Y:S01]  /*47c0*/  PLOP3.LUT P3, PT, PT, PT, UP0, 0x80, 0x0 ;  /* 0x000000000000781c */ /* 0x000fe20003f6f008 */
[----:B------:R-:W0:Y:S01]  /*47d0*/  @P4 S2R R5, SR_CgaCtaId ;  /* 0x0000000000054919 */ /* 0x000e220000008800 */
[----:B------:R-:W-:-:S04]  /*47e0*/  @P4 MOV R4, 0x400 ;  /* 0x0000040000044802 */ /* 0x000fc80000000f00 */
[----:B0-----:R-:W-:Y:S01]  /*47f0*/  @P4 LEA R7, R5, R4, 0x18 ;  /* 0x0000000405074211 */ /* 0x001fe200078ec0ff */
[----:B------:R-:W-:-:S03]  /*4800*/  IMAD.WIDE.U32 R4, R6, 0x38e38e39, RZ ;  /* 0x38e38e3906047825 */ /* 0x000fc600078e00ff */
[----:B------:R0:W-:Y:S01]  /*4810*/  @P4 SYNCS.ARRIVE.TRANS64.A1T0 RZ, [R7+URZ+0xc8], RZ ;  /* 0x0000c8ff07ff49a7 */ /* 0x0001e2000810003f */
[----:B------:R-:W-:Y:S02]  /*4820*/  PRMT R4, RZ, 0x7610, R4 ;  /* 0x00007610ff047816 */ /* 0x000fe40000000004 */
[----:B0-----:R-:W-:Y:S02]  /*4830*/  SHF.R.U32.HI R7, RZ, 0x1, R5 ;  /* 0x00000001ff077819 */ /* 0x001fe40000011605 */
[----:B------:R-:W-:-:S03]  /*4840*/  SEL R5, RZ, 0x1, !P1 ;  /* 0x00000001ff057807 */ /* 0x000fc60004800000 */
[----:B------:R-:W-:Y:S01]  /*4850*/  IMAD R9, R7, -0x9, R6 ;  /* 0xfffffff707097824 */ /* 0x000fe200078e0206 */
[----:B------:R-:W-:-:S04]  /*4860*/  LOP3.LUT R0, R0, R5, RZ, 0x3c, !PT ;  /* 0x0000000500007212 */ /* 0x000fc800078e3cff */
[----:B------:R-:W-:Y:S02]  /*4870*/  @P3 LOP3.LUT R0, R0, 0x1, R7, 0x78, !PT ;  /* 0x0000000100003812 */ /* 0x000fe400078e7807 */
[----:B--2---:R-:W-:-:S04]  /*4880*/  IADD3 R18, P4, R18, R12, RZ ;  /* 0x0000000c12127210 */ /* 0x004fc80007f9e0ff */
[----:B------:R-:W-:Y:S01]  /*4890*/  ISETP.GE.U32.AND P1, PT, R18, UR6, PT ;  /* 0x0000000612007c0c */ /* 0x000fe2000bf26070 */
[----:B------:R-:W-:-:S05]  /*48a0*/  IMAD.X R2, R2, 0x1, R23, P4 ;  /* 0x0000000102027824 */ /* 0x000fca00020e0617 */
[----:B------:R-:W-:-:S13]  /*48b0*/  ISETP.GE.U32.AND.EX P1, PT, R2, UR7, PT, P1 ;  /* 0x0000000702007c0c */ /* 0x000fda000bf26110 */
[----:B------:R-:W-:Y:S05]  /*48c0*/  @P1 BRA `(.L_x_81) ;  /* 0x00000004005c1947 */ /* 0x000fea0003800000 */
[----:B------:R-:W0:Y:S01]  /*48d0*/  S2R R12, SR_CTAID.X ;  /* 0x00000000000c7919 */ /* 0x000e220000002500 */
[----:B------:R-:W-:Y:S01]  /*48e0*/  ULDC.64 UR6, c[0x0][0x628] ;  /* 0x00018a0000067ab9 */ /* 0x000fe20000000a00 */
[----:B------:R-:W-:Y:S01]  /*48f0*/  ULDC UR9, c[0x0][0x630] ;  /* 0x00018c0000097ab9 */ /* 0x000fe20000000800 */
[----:B------:R-:W-:Y:S01]  /*4900*/  ISETP.NE.U32.AND P1, PT, RZ, UR6, PT ;  /* 0x00000006ff007c0c */ /* 0x000fe2000bf25070 */
[----:B------:R-:W1:Y:S01]  /*4910*/  S2R R13, SR_CTAID.Y ;  /* 0x00000000000d7919 */ /* 0x000e620000002600 */
[----:B------:R-:W-:Y:S01]  /*4920*/  ULDC UR10, c[0x0][0x150] ;  /* 0x00005400000a7ab9 */ /* 0x000fe20000000800 */
[----:B------:R-:W-:Y:S01]  /*4930*/  IMAD.MOV.U32 R4, RZ, RZ, R18 ;  /* 0x000000ffff047224 */ /* 0x000fe200078e0012 */
[----:B------:R-:W-:Y:S01]  /*4940*/  ISETP.NE.AND.EX P1, PT, RZ, UR7, PT, P1 ;  /* 0x00000007ff007c0c */ /* 0x000fe2000bf25310 */
[----:B------:R-:W-:Y:S01]  /*4950*/  IMAD.MOV.U32 R5, RZ, RZ, R2 ;  /* 0x000000ffff057224 */ /* 0x000fe200078e0002 */
[----:B0-----:R-:W-:-:S11]  /*4960*/  I2FP.F32.U32 R14, R12 ;  /* 0x0000000c000e7245 */ /* 0x001fd60000201000 */
[----:B------:R-:W-:Y:S05]  /*4970*/  @!P1 BRA `(.L_x_82) ;  /* 0x0000000000289947 */ /* 0x000fea0003800000 */
[----:B------:R-:W-:Y:S02]  /*4980*/  ULDC UR8, c[0x0][0x634] ;  /* 0x00018d0000087ab9 */ /* 0x000fe40000000800 */
[----:B------:R-:W-:-:S05]  /*4990*/  IADD3 R5, P1, R18, UR8, RZ ;  /* 0x0000000812057c10 */ /* 0x000fca000ff3e0ff */
[----:B------:R-:W-:-:S04]  /*49a0*/  IMAD.X R15, RZ, RZ, R2, P1 ;  /* 0x000000ffff0f7224 */ /* 0x000fc800008e0602 */
[----:B------:R-:W-:-:S04]  /*49b0*/  IMAD.WIDE.U32 R6, R15, UR6, RZ ;  /* 0x000000060f067c25 */ /* 0x000fc8000f8e00ff */
[----:B------:R-:W-:-:S04]  /*49c0*/  IMAD.WIDE.U32 R6, P1, R5, UR7, R6 ;  /* 0x0000000705067c25 */ /* 0x000fc8000f820006 */
[----:B------:R-:W-:-:S04]  /*49d0*/  IMAD.WIDE.U32 R4, R5, UR6, RZ ;  /* 0x0000000605047c25 */ /* 0x000fc8000f8e00ff */
[----:B------:R-:W-:Y:S01]  /*49e0*/  IMAD.MOV.U32 R4, RZ, RZ, R7 ;  /* 0x000000ffff047224 */ /* 0x000fe200078e0007 */
[----:B------:R-:W-:Y:S01]  /*49f0*/  IADD3 RZ, P3, R5, R6, RZ ;  /* 0x0000000605ff7210 */ /* 0x000fe20007f7e0ff */
[----:B------:R-:W-:-:S04]  /*4a00*/  IMAD.X R5, RZ, RZ, RZ, P1 ;  /* 0x000000ffff057224 */ /* 0x000fc800008e06ff */
[----:B------:R-:W-:-:S08]  /*4a10*/  IMAD.WIDE.U32.X R4, R15, UR7, R4, P3 ;  /* 0x000000070f047c25 */ /* 0x000fd000098e0404 */
.L_x_82:
[----:B------:R-:W0:Y:S01]  /*4a20*/  LDC R21, c[0x0][0x65c] ;  /* 0x00019700ff157b82 */ /* 0x000e220000000800 */
[--C-:B------:R-:W-:Y:S01]  /*4a30*/  SHF.R.U64 R17, R4, UR9, R5.reuse ;  /* 0x0000000904117c19 */ /* 0x100fe20008001205 */
[----:B------:R-:W-:Y:S01]  /*4a40*/  FMUL R14, R14, UR10 ;  /* 0x0000000a0e0e7c20 */ /* 0x000fe20008400000 */
[----:B------:R-:W-:Y:S01]  /*4a50*/  SHF.R.U32.HI R4, RZ, UR9, R5 ;  /* 0x00000009ff047c19 */ /* 0x000fe20008011605 */
[----:B------:R-:W-:Y:S01]  /*4a60*/  ULDC UR8, c[0x0][0x154] ;  /* 0x0000550000087ab9 */ /* 0x000fe20000000800 */
[----:B------:R-:W-:Y:S01]  /*4a70*/  IADD3 R15, P1, RZ, -R17, RZ ;  /* 0x80000011ff0f7210 */ /* 0x000fe20007f3e0ff */
[----:B------:R-:W-:Y:S01]  /*4a80*/  ULDC.64 UR6, c[0x0][0x620] ;  /* 0x0001880000067ab9 */ /* 0x000fe20000000a00 */
[----:B-1----:R-:W-:Y:S01]  /*4a90*/  I2FP.F32.U32 R5, R13 ;  /* 0x0000000d00057245 */ /* 0x002fe20000201000 */
[----:B------:R-:W1:Y:S01]  /*4aa0*/  LDC R19, c[0x0][0x144] ;  /* 0x00005100ff137b82 */ /* 0x000e620000000800 */
[----:B------:R-:W2:Y:S01]  /*4ab0*/  F2I.U32.TRUNC.NTZ R14, R14 ;  /* 0x0000000e000e7305 */ /* 0x000ea2000020f000 */
[----:B------:R-:W-:-:S02]  /*4ac0*/  IMAD.X R4, RZ, RZ, ~R4, P1 ;  /* 0x000000ffff047224 */ /* 0x000fc400008e0e04 */
[----:B------:R-:W-:Y:S01]  /*4ad0*/  FMUL R6, R5, UR8 ;  /* 0x0000000805067c20 */ /* 0x000fe20008400000 */
[----:B------:R-:W-:Y:S01]  /*4ae0*/  IMAD.MOV.U32 R5, RZ, RZ, R2 ;  /* 0x000000ffff057224 */ /* 0x000fe200078e0002 */
[----:B------:R-:W-:Y:S01]  /*4af0*/  ULDC.64 UR8, c[0x0][0x640] ;  /* 0x0001900000087ab9 */ /* 0x000fe20000000a00 */
[----:B------:R-:W-:Y:S01]  /*4b00*/  IMAD R4, R4, UR6, RZ ;  /* 0x0000000604047c24 */ /* 0x000fe2000f8e02ff */
[----:B------:R-:W3:Y:S01]  /*4b10*/  LDC R20, c[0x0][0x148] ;  /* 0x00005200ff147b82 */ /* 0x000ee20000000800 */
[----:B------:R-:W-:Y:S01]  /*4b20*/  ISETP.NE.U32.AND P1, PT, RZ, UR8, PT ;  /* 0x00000008ff007c0c */ /* 0x000fe2000bf25070 */
[----:B------:R-:W4:Y:S01]  /*4b30*/  F2I.U32.TRUNC.NTZ R6, R6 ;  /* 0x0000000600067305 */ /* 0x000f22000020f000 */
[----:B------:R-:W-:Y:S02]  /*4b40*/  IMAD R7, R15, UR7, R4 ;  /* 0x000000070f077c24 */ /* 0x000fe4000f8e0204 */
[----:B------:R-:W-:Y:S01]  /*4b50*/  IMAD.MOV.U32 R4, RZ, RZ, R18 ;  /* 0x000000ffff047224 */ /* 0x000fe200078e0012 */
[----:B------:R-:W-:-:S02]  /*4b60*/  ISETP.NE.AND.EX P1, PT, RZ, UR9, PT, P1 ;  /* 0x00000009ff007c0c */ /* 0x000fc4000bf25310 */
[----:B0-----:R-:W-:Y:S01]  /*4b70*/  ISETP.NE.AND P4, PT, R21, 0x1, PT ;  /* 0x000000011500780c */ /* 0x001fe20003f85270 */
[----:B------:R-:W-:Y:S01]  /*4b80*/  IMAD.WIDE.U32 R4, R15, UR6, R4 ;  /* 0x000000060f047c25 */ /* 0x000fe2000f8e0004 */
[----:B------:R-:W-:-:S03]  /*4b90*/  ULDC UR6, c[0x0][0x618] ;  /* 0x0001860000067ab9 */ /* 0x000fc60000000800 */
[----:B--2---:R-:W-:Y:S02]  /*4ba0*/  IMAD.MOV R14, RZ, RZ, -R14 ;  /* 0x000000ffff0e7224 */ /* 0x004fe400078e0a0e */
[----:B------:R-:W-:Y:S02]  /*4bb0*/  IMAD.IADD R5, R5, 0x1, R7 ;  /* 0x0000000105057824 */ /* 0x000fe400078e0207 */
[----:B-1----:R-:W-:-:S03]  /*4bc0*/  IMAD R12, R19, R14, R12 ;  /* 0x0000000e130c7224 */ /* 0x002fc600078e020c */
[--C-:B------:R-:W-:Y:S01]  /*4bd0*/  SHF.R.U64 R14, R4, UR6, R5.reuse ;  /* 0x00000006040e7c19 */ /* 0x100fe20008001205 */
[----:B----4-:R-:W-:Y:S01]  /*4be0*/  IMAD.MOV R4, RZ, RZ, -R6 ;  /* 0x000000ffff047224 */ /* 0x010fe200078e0a06 */
[----:B------:R-:W-:Y:S01]  /*4bf0*/  SHF.R.U32.HI R5, RZ, UR6, R5 ;  /* 0x00000006ff057c19 */ /* 0x000fe20008011605 */
[----:B------:R-:W-:Y:S02]  /*4c00*/  ULDC UR6, c[0x0][0x608] ;  /* 0x0001820000067ab9 */ /* 0x000fe40000000800 */
[----:B---3--:R-:W-:Y:S01]  /*4c10*/  @P4 IMAD R12, R20, R4, R13 ;  /* 0x00000004140c4224 */ /* 0x008fe200078e020d */
[--C-:B------:R-:W-:Y:S02]  /*4c20*/  SHF.R.U64 R19, R14, UR6, R5.reuse ;  /* 0x000000060e137c19 */ /* 0x100fe40008001205 */
[----:B------:R-:W-:Y:S01]  /*4c30*/  SHF.R.U32.HI R4, RZ, UR6, R5 ;  /* 0x00000006ff047c19 */ /* 0x000fe20008011605 */
[----:B------:R-:W-:-:S03]  /*4c40*/  ULDC UR6, c[0x0][0x658] ;  /* 0x0001960000067ab9 */ /* 0x000fc60000000800 */
[--C-:B------:R-:W-:Y:S02]  /*4c50*/  SHF.R.U64 R13, R19, UR6, R4.reuse ;  /* 0x00000006130d7c19 */ /* 0x100fe40008001204 */
[----:B------:R-:W-:-:S03]  /*4c60*/  SHF.R.U32.HI R4, RZ, UR6, R4 ;  /* 0x00000006ff047c19 */ /* 0x000fc60008011604 */
[----:B------:R-:W-:Y:S02]  /*4c70*/  IMAD.MOV.U32 R6, RZ, RZ, R13 ;  /* 0x000000ffff067224 */ /* 0x000fe400078e000d */
[----:B------:R-:W-:Y:S01]  /*4c80*/  IMAD.MOV.U32 R5, RZ, RZ, R4 ;  /* 0x000000ffff057224 */ /* 0x000fe200078e0004 */
[----:B------:R-:W-:Y:S06]  /*4c90*/  @!P1 BRA `(.L_x_83) ;  /* 0x00000000002c9947 */ /* 0x000fec0003800000 */
        /* <DEDUP_REMOVED lines=9> */
[----:B------:R-:W-:-:S04]  /*4d30*/  IMAD.WIDE.U32.X R4, R15, UR9, R4, P3 ;  /* 0x000000090f047c25 */ /* 0x000fc800098e0404 */
[----:B------:R-:W-:-:S07]  /*4d40*/  IMAD.MOV.U32 R6, RZ, RZ, R4 ;  /* 0x000000ffff067224 */ /* 0x000fce00078e0004 */
.L_x_83:
[----:B------:R-:W-:Y:S01]  /*4d50*/  ULDC UR6, c[0x0][0x648] ;  /* 0x0001920000067ab9 */ /* 0x000fe20000000800 */
[----:B------:R-:W-:Y:S01]  /*4d60*/  LOP3.LUT R4, R19, UR13, RZ, 0xc0, !PT ;  /* 0x0000000d13047c12 */ /* 0x000fe2000f8ec0ff */
[----:B------:R-:W-:Y:S01]  /*4d70*/  ULDC UR7, c[0x0][0x610] ;  /* 0x0001840000077ab9 */ /* 0x000fe20000000800 */
[----:B------:R-:W-:Y:S01]  /*4d80*/  SHF.R.U64 R5, R6, UR6, R5 ;  /* 0x0000000606057c19 */ /* 0x000fe20008001205 */
[----:B------:R-:W-:Y:S01]  /*4d90*/  ULDC UR6, c[0x0][0x638] ;  /* 0x00018e0000067ab9 */ /* 0x000fe20000000800 */
[----:B------:R-:W-:-:S03]  /*4da0*/  LOP3.LUT R14, R14, UR4, RZ, 0xc0, !PT ;  /* 0x000000040e0e7c12 */ /* 0x000fc6000f8ec0ff */
[----:B------:R-:W-:Y:S02]  /*4db0*/  IMAD.MOV R6, RZ, RZ, -R5 ;  /* 0x000000ffff067224 */ /* 0x000fe400078e0a05 */
[----:B------:R-:W-:Y:S02]  /*4dc0*/  IMAD R5, R5, UR5, R4 ;  /* 0x0000000505057c24 */ /* 0x000fe4000f8e0204 */
[----:B------:R-:W-:Y:S01]  /*4dd0*/  IMAD R13, R6, UR6, R13 ;  /* 0x00000006060d7c24 */ /* 0x000fe2000f8e020d */
[----:B------:R-:W-:Y:S01]  /*4de0*/  ULDC UR6, c[0x0][0x600] ;  /* 0x0001800000067ab9 */ /* 0x000fe20000000800 */
[----:B------:R-:W-:Y:S02]  /*4df0*/  IMAD R12, R5, UR7, R12 ;  /* 0x00000007050c7c24 */ /* 0x000fe4000f8e020c */
[----:B------:R-:W-:Y:S02]  /*4e00*/  IMAD R13, R13, UR6, R14 ;  /* 0x000000060d0d7c24 */ /* 0x000fe4000f8e020e */
[----:B------:R-:W-:-:S03]  /*4e10*/  IMAD.MOV.U32 R4, RZ, RZ, 0x1 ;  /* 0x00000001ff047424 */ /* 0x000fc600078e00ff */
[----:B------:R-:W-:Y:S02]  /*4e20*/  SEL R22, R13, R12, !P4 ;  /* 0x0000000c0d167207 */ /* 0x000fe40006000000 */
[----:B------:R-:W-:-:S07]  /*4e30*/  SEL R19, R12, R13, !P4 ;  /* 0x0000000d0c137207 */ /* 0x000fce0006000000 */
.L_x_81:
[----:B------:R-:W-:Y:S05]  /*4e40*/  BSYNC B1 ;  /* 0x0000000000017941 */ /* 0x000fea0003800000 */
.L_x_80:
[----:B------:R-:W-:-:S13]  /*4e50*/  LOP3.LUT P1, RZ, R4, 0xff, RZ, 0xc0, !PT ;  /* 0x000000ff04ff7812 */ /* 0x000fda000782c0ff */
[----:B------:R-:W-:Y:S05]  /*4e60*/  @P1 BRA `(.L_x_84) ;  /* 0xfffffff000f81947 */ /* 0x000fea000383ffff */
[----:B------:R-:W-:Y:S05]  /*4e70*/  BSYNC B0 ;  /* 0x0000000000007941 */ /* 0x000fea0003800000 */
.L_x_72:
[----:B------:R-:W-:-:S03]  /*4e80*/  UMOV UR6, 0xffffffff ;  /* 0xffffffff00067882 */ /* 0x000fc60000000000 */
[----:B------:R-:W-:Y:S05]  /*4e90*/  BRA.DIV UR6, `(.L_x_85) ;  /* 0x0000000606f47947 */ /* 0x000fea000b800000 */
[----:B------:R-:W-:-:S13]  /*4ea0*/  ELECT P6, URZ, PT ;  /* 0x00000000003f782f */ /* 0x000fda00038c0000 */
.L_x_106:
[----:B------:R-:W-:Y:S04]  /*4eb0*/  BSSY B0, `(.L_x_86) ;  /* 0x0000058000007945 */ /* 0x000fe80003800000 */
[----:B------:R-:W-:Y:S05]  /*4ec0*/  @!P6 BRA `(.L_x_87) ;  /* 0x000000040058e947 */ /* 0x000fea0003800000 */
[----:B------:R-:W-:-:S04]  /*4ed0*/  LOP3.LUT R16, R16, 0x2, RZ, 0xfc, !PT ;  /* 0x0000000210107812 */ /* 0x000fc800078efcff */
[----:B------:R-:W-:-:S13]  /*4ee0*/  ISETP.NE.AND P0, PT, R16, 0x3, PT ;  /* 0x000000031000780c */ /* 0x000fda0003f05270 */
[----:B------:R-:W-:Y:S05]  /*4ef0*/  @!P0 BRA `(.L_x_88) ;  /* 0x0000000000048947 */ /* 0x000fea0003800000 */
[----:B------:R-:W-:Y:S01]  /*4f00*/  BPT.TRAP 0x1 ;  /* 0x000000040000795c */ /* 0x000fe20000300000 */
.L_x_88:
[----:B------:R-:W0:Y:S01]  /*4f10*/  S2R R3, SR_CgaCtaId ;  /* 0x0000000000037919 */ /* 0x000e220000008800 */
[----:B------:R-:W-:Y:S02]  /*4f20*/  MOV R2, 0x400 ;  /* 0x0000040000027802 */ /* 0x000fe40000000f00 */
[----:B------:R-:W-:Y:S02]  /*4f30*/  SHF.L.U32 R4, R0, 0x1f, RZ ;  /* 0x0000001f00047819 */ /* 0x000fe400000006ff */
[----:B0-----:R-:W-:-:S05]  /*4f40*/  LEA R2, R3, R2, 0x18 ;  /* 0x0000000203027211 */ /* 0x001fca00078ec0ff */
[----:B------:R-:W-:-:S04]  /*4f50*/  VIADD R2, R2, 0x48 ;  /* 0x0000004802027836 */ /* 0x000fc80000000000 */
[C---:B------:R-:W-:Y:S02]  /*4f60*/  IMAD R7, R9.reuse, 0x8, R2 ;  /* 0x0000000809077824 */ /* 0x040fe400078e0202 */
[----:B------:R-:W-:Y:S02]  /*4f70*/  VIADD R9, R9, 0x1 ;  /* 0x0000000109097836 */ /* 0x000fe40000000000 */
[----:B------:R-:W0:Y:S03]  /*4f80*/  SYNCS.PHASECHK.TRANS64.TRYWAIT P0, [R7+URZ], R4 ;  /* 0x00000004070075a7 */ /* 0x000e26000800017f */
[----:B------:R-:W-:-:S04]  /*4f90*/  ISETP.NE.AND P1, PT, R9, 0x9, PT ;  /* 0x000000090900780c */ /* 0x000fc80003f25270 */
[----:B------:R-:W-:Y:S02]  /*4fa0*/  SEL R3, RZ, 0x1, P1 ;  /* 0x00000001ff037807 */ /* 0x000fe40000800000 */
[----:B------:R-:W-:Y:S02]  /*4fb0*/  SEL R9, R9, RZ, P1 ;  /* 0x000000ff09097207 */ /* 0x000fe40000800000 */
[----:B------:R-:W-:-:S03]  /*4fc0*/  LOP3.LUT R6, R0, R3, RZ, 0x3c, !PT ;  /* 0x0000000300067212 */ /* 0x000fc600078e3cff */
[----:B------:R-:W-:Y:S01]  /*4fd0*/  IMAD R8, R9, 0x8, R2 ;  /* 0x0000000809087824 */ /* 0x000fe200078e0202 */
[----:B------:R-:W-:Y:S01]  /*4fe0*/  SHF.L.U32 R5, R6, 0x1f, RZ ;  /* 0x0000001f06057819 */ /* 0x000fe200000006ff */
[----:B0-----:R-:W-:Y:S06]  /*4ff0*/  @!P0 BRA `(.L_x_89) ;  /* 0x0000000400bc8947 */ /* 0x001fec0003800000 */
.L_x_107:
[----:B------:R-:W1:Y:S01]  /*5000*/  SYNCS.PHASECHK.TRANS64.TRYWAIT P0, [R8+URZ], R5 ;  /* 0x00000005080075a7 */ /* 0x000e62000800017f */
[----:B------:R-:W-:-:S05]  /*5010*/  VIADD R0, R9, 0x1 ;  /* 0x0000000109007836 */ /* 0x000fca0000000000 */
[----:B------:R-:W-:-:S04]  /*5020*/  ISETP.NE.AND P1, PT, R0, 0x9, PT ;  /* 0x000000090000780c */ /* 0x000fc80003f25270 */
[----:B------:R-:W-:Y:S02]  /*5030*/  SEL R3, RZ, 0x1, P1 ;  /* 0x00000001ff037807 */ /* 0x000fe40000800000 */
[----:B0-----:R-:W-:Y:S02]  /*5040*/  SEL R7, R0, RZ, P1 ;  /* 0x000000ff00077207 */ /* 0x001fe40000800000 */
[----:B------:R-:W-:-:S03]  /*5050*/  LOP3.LUT R6, R6, R3, RZ, 0x3c, !PT ;  /* 0x0000000306067212 */ /* 0x000fc600078e3cff */
[----:B------:R-:W-:Y:S01]  /*5060*/  IMAD R9, R7, 0x8, R2 ;  /* 0x0000000807097824 */ /* 0x000fe200078e0202 */
[----:B------:R-:W-:Y:S01]  /*5070*/  SHF.L.U32 R4, R6, 0x1f, RZ ;  /* 0x0000001f06047819 */ /* 0x000fe200000006ff */
[----:B-1----:R-:W-:Y:S06]  /*5080*/  @!P0 BRA `(.L_x_90) ;  /* 0x0000000400ac8947 */ /* 0x002fec0003800000 */
.L_x_108:
[----:B------:R-:W1:Y:S01]  /*5090*/  SYNCS.PHASECHK.TRANS64.TRYWAIT P0, [R9+URZ], R4 ;  /* 0x00000004090075a7 */ /* 0x000e62000800017f */
[----:B------:R-:W-:-:S05]  /*50a0*/  VIADD R0, R7, 0x1 ;  /* 0x0000000107007836 */ /* 0x000fca0000000000 */
[----:B------:R-:W-:-:S04]  /*50b0*/  ISETP.NE.AND P1, PT, R0, 0x9, PT ;  /* 0x000000090000780c */ /* 0x000fc80003f25270 */
[----:B------:R-:W-:Y:S02]  /*50c0*/  SEL R3, RZ, 0x1, P1 ;  /* 0x00000001ff037807 */ /* 0x000fe40000800000 */
[----:B------:R-:W-:Y:S02]  /*50d0*/  SEL R7, R0, RZ, P1 ;  /* 0x000000ff00077207 */ /* 0x000fe40000800000 */
[----:B------:R-:W-:-:S03]  /*50e0*/  LOP3.LUT R6, R6, R3, RZ, 0x3c, !PT ;  /* 0x0000000306067212 */ /* 0x000fc600078e3cff */
[----:B0-----:R-:W-:Y:S01]  /*50f0*/  IMAD R8, R7, 0x8, R2 ;  /* 0x0000000807087824 */ /* 0x001fe200078e0202 */
[----:B------:R-:W-:Y:S01]  /*5100*/  SHF.L.U32 R5, R6, 0x1f, RZ ;  /* 0x0000001f06057819 */ /* 0x000fe200000006ff */
[----:B-1----:R-:W-:Y:S06]  /*5110*/  @!P0 BRA `(.L_x_91) ;  /* 0x00000004009c8947 */ /* 0x002fec0003800000 */
.L_x_109:
        /* <DEDUP_REMOVED lines=9> */
.L_x_110:
        /* <DEDUP_REMOVED lines=9> */
.L_x_111:
        /* <DEDUP_REMOVED lines=9> */
.L_x_112:
[----:B------:R-:W1:Y:S01]  /*52d0*/  SYNCS.PHASECHK.TRANS64.TRYWAIT P0, [R9+URZ], R4 ;  /* 0x00000004090075a7 */ /* 0x000e62000800017f */
[----:B------:R-:W-:-:S05]  /*52e0*/  VIADD R0, R7, 0x1 ;  /* 0x0000000107007836 */ /* 0x000fca0000000000 */
[----:B------:R-:W-:-:S04]  /*52f0*/  ISETP.NE.AND P1, PT, R0, 0x9, PT ;  /* 0x000000090000780c */ /* 0x000fc80003f25270 */
[----:B------:R-:W-:Y:S02]  /*5300*/  SEL R3, RZ, 0x1, P1 ;  /* 0x00000001ff037807 */ /* 0x000fe40000800000 */
[----:B------:R-:W-:Y:S02]  /*5310*/  SEL R7, R0, RZ, P1 ;  /* 0x000000ff00077207 */ /* 0x000fe40000800000 */
[----:B------:R-:W-:-:S03]  /*5320*/  LOP3.LUT R11, R6, R3, RZ, 0x3c, !PT ;  /* 0x00000003060b7212 */ /* 0x000fc600078e3cff */
[----:B------:R-:W-:Y:S01]  /*5330*/  IMAD R6, R7, 0x8, R2 ;  /* 0x0000000807067824 */ /* 0x000fe200078e0202 */
[----:B0-----:R-:W-:Y:S01]  /*5340*/  SHF.L.U32 R5, R11, 0x1f, RZ ;  /* 0x0000001f0b057819 */ /* 0x001fe200000006ff */
[----:B-1----:R-:W-:Y:S06]  /*5350*/  @!P0 BRA `(.L_x_95) ;  /* 0x00000004005c8947 */ /* 0x002fec0003800000 */
.L_x_113:
[----:B------:R-:W1:Y:S01]  /*5360*/  SYNCS.PHASECHK.TRANS64.TRYWAIT P0, [R6+URZ], R5 ;  /* 0x00000005060075a7 */ /* 0x000e62000800017f */
[----:B------:R-:W-:-:S05]  /*5370*/  VIADD R0, R7, 0x1 ;  /* 0x0000000107007836 */ /* 0x000fca0000000000 */
[----:B------:R-:W-:-:S04]  /*5380*/  ISETP.NE.AND P1, PT, R0, 0x9, PT ;  /* 0x000000090000780c */ /* 0x000fc80003f25270 */
[----:B0-----:R-:W-:Y:S02]  /*5390*/  SEL R4, RZ, 0x1, P1 ;  /* 0x00000001ff047807 */ /* 0x001fe40000800000 */
[----:B------:R-:W-:Y:S02]  /*53a0*/  SEL R3, R0, RZ, P1 ;  /* 0x000000ff00037207 */ /* 0x000fe40000800000 */
[----:B------:R-:W-:Y:S01]  /*53b0*/  LOP3.LUT R0, R11, R4, RZ, 0x3c, !PT ;  /* 0x000000040b007212 */ /* 0x000fe200078e3cff */
[----:B-1----:R-:W-:Y:S06]  /*53c0*/  @!P0 BRA `(.L_x_96) ;  /* 0x0000000400548947 */ /* 0x002fec0003800000 */
.L_x_114:
[----:B------:R-:W-:Y:S01]  /*53d0*/  IMAD R3, R3, 0x8, R2 ;  /* 0x0000000803037824 */ /* 0x000fe200078e0202 */
[----:B------:R-:W-:-:S07]  /*53e0*/  SHF.L.U32 R0, R0, 0x1f, RZ ;  /* 0x0000001f00007819 */ /* 0x000fce00000006ff */
.L_x_97:
[----:B-1----:R1:W2:Y:S02]  /*53f0*/  SYNCS.PHASECHK.TRANS64.TRYWAIT P0, [R3+URZ], R0 ;  /* 0x00000000030075a7 */ /* 0x0022a4000800017f */
[----:B--2---:R-:W-:Y:S05]  /*5400*/  @!P0 NANOSLEEP.SYNCS 0x989680 ;  /* 0x009896800000895d */ /* 0x004fea0003900000 */
[----:B------:R-:W2:Y:S02]  /*5410*/  @!P0 SYNCS.PHASECHK.TRANS64 P0, [R3+URZ], R0 ;  /* 0x00000000030085a7 */ /* 0x000ea4000800007f */
[----:B--2---:R-:W-:Y:S05]  /*5420*/  @!P0 BRA `(.L_x_97) ;  /* 0xfffffffc00f08947 */ /* 0x004fea000383ffff */
.L_x_87:
[----:B------:R-:W-:Y:S05]  /*5430*/  BSYNC B0 ;  /* 0x0000000000007941 */ /* 0x000fea0003800000 */
.L_x_86:
[----:B------:R-:W-:Y:S05]  /*5440*/  EXIT ;  /* 0x000000000000794d */ /* 0x000fea0003800000 */
.L_x_20:
[----:B-1----:R1:W2:Y:S02]  /*5450*/  SYNCS.PHASECHK.TRANS64.TRYWAIT P0, [R49+URZ], R0 ;  /* 0x00000000310075a7 */ /* 0x0022a4000800017f */
[----:B--2---:R-:W-:Y:S05]  /*5460*/  @!P0 NANOSLEEP.SYNCS 0x989680 ;  /* 0x009896800000895d */ /* 0x004fea0003900000 */
[----:B------:R-:W2:Y:S02]  /*5470*/  @!P0 SYNCS.PHASECHK.TRANS64 P0, [R49+URZ], R0 ;  /* 0x00000000310085a7 */ /* 0x000ea4000800007f */
[----:B--2---:R-:W-:Y:S05]  /*5480*/  @!P0 BRA `(.L_x_20) ;  /* 0xfffffffc00f08947 */ /* 0x004fea000383ffff */
[----:B------:R-:W-:Y:S05]  /*5490*/  BRA `(.L_x_98) ;  /* 0xffffffc000e07947 */ /* 0x000fea000383ffff */
.L_x_25:
[----:B--2---:R2:W3:Y:S02]  /*54a0*/  SYNCS.PHASECHK.TRANS64.TRYWAIT P1, [R3+URZ], R0 ;  /* 0x00000000030075a7 */ /* 0x0044e4000802017f */
[----:B---3--:R-:W-:Y:S05]  /*54b0*/  @!P1 NANOSLEEP.SYNCS 0x989680 ;  /* 0x009896800000995d */ /* 0x008fea0003900000 */
[----:B------:R-:W3:Y:S02]  /*54c0*/  @!P1 SYNCS.PHASECHK.TRANS64 P1, [R3+URZ], R0 ;  /* 0x00000000030095a7 */ /* 0x000ee4000802007f */
[----:B---3--:R-:W-:Y:S05]  /*54d0*/  @!P1 BRA `(.L_x_25) ;  /* 0xfffffffc00f09947 */ /* 0x008fea000383ffff */
[----:B------:R-:W-:Y:S05]  /*54e0*/  BRA `(.L_x_24) ;  /* 0xffffffc400447947 */ /* 0x000fea000383ffff */
.L_x_30:
[----:B-1----:R-:W-:-:S04]  /*54f0*/  IMAD.U32 R5, RZ, RZ, UR4 ;  /* 0x00000004ff057e24 */ /* 0x002fc8000f8e00ff */
[----:B------:R1:W2:Y:S03]  /*5500*/  SYNCS.PHASECHK.TRANS64.TRYWAIT P1, [R5+URZ], R4 ;  /* 0x00000004050075a7 */ /* 0x0002a6000802017f */
[----:B--2---:R-:W-:Y:S05]  /*5510*/  @!P1 NANOSLEEP.SYNCS 0x989680 ;  /* 0x009896800000995d */ /* 0x004fea0003900000 */
[----:B------:R-:W2:Y:S02]  /*5520*/  @!P1 SYNCS.PHASECHK.TRANS64 P1, [R5+URZ], R4 ;  /* 0x00000004050095a7 */ /* 0x000ea4000802007f */
[----:B--2---:R-:W-:Y:S05]  /*5530*/  @!P1 BRA `(.L_x_30) ;  /* 0xfffffffc00ec9947 */ /* 0x004fea000383ffff */
[----:B------:R-:W-:Y:S05]  /*5540*/  BRA `(.L_x_29) ;  /* 0xffffffc8006c7947 */ /* 0x000fea000383ffff */
.L_x_36:
[----:B0-----:R0:W1:Y:S02]  /*5550*/  SYNCS.PHASECHK.TRANS64.TRYWAIT P0, [R49+URZ+0x10], R0 ;  /* 0x00001000310075a7 */ /* 0x001064000800017f */
[----:B-1----:R-:W-:Y:S05]  /*5560*/  @!P0 NANOSLEEP.SYNCS 0x989680 ;  /* 0x009896800000895d */ /* 0x002fea0003900000 */
[----:B------:R-:W1:Y:S02]  /*5570*/  @!P0 SYNCS.PHASECHK.TRANS64 P0, [R49+URZ+0x10], R0 ;  /* 0x00001000310085a7 */ /* 0x000e64000800007f */
[----:B-1----:R-:W-:Y:S05]  /*5580*/  @!P0 BRA `(.L_x_36) ;  /* 0xfffffffc00f08947 */ /* 0x002fea000383ffff */
[----:B------:R-:W-:Y:S05]  /*5590*/  BRA `(.L_x_99) ;  /* 0xffffffd000287947 */ /* 0x000fea000383ffff */
.L_x_73:
[----:B------:R-:W-:Y:S01]  /*55a0*/  BSSY B1, `(.L_x_100) ;  /* 0x0000006000017945 */ /* 0x000fe20003800000 */
[----:B------:R-:W-:-:S07]  /*55b0*/  IMAD.MOV.U32 R15, RZ, RZ, -0x1 ;  /* 0xffffffffff0f7424 */ /* 0x000fce00078e00ff */
[----:B-----5:R-:W-:Y:S05]  /*55c0*/  WARPSYNC.COLLECTIVE R15, `(.L_x_101) ;  /* 0x000000000f0c7348 */ /* 0x020fea0003c00000 */
[----:B------:R-:W-:Y:S02]  /*55d0*/  ELECT P6, UR62, PT ;  /* 0x00000000003e782f */ /* 0x000fe400038c0000 */
[----:B------:R-:W-:Y:S01]  /*55e0*/  MOV R14, UR62 ;  /* 0x0000003e000e7c02 */ /* 0x000fe20008000f00 */
[----:B-----5:R-:W-:Y:S10]  /*55f0*/  ENDCOLLECTIVE ;  /* 0x000000000000791b */ /* 0x020ff40003800000 */
.L_x_101:
[----:B------:R-:W-:Y:S05]  /*5600*/  BSYNC B1 ;  /* 0x0000000000017941 */ /* 0x000fea0003800000 */
.L_x_100:
[----:B------:R-:W-:Y:S05]  /*5610*/  BRA `(.L_x_102) ;  /* 0xffffffec00187947 */ /* 0x000fea000383ffff */
.L_x_76:
[----:B-1----:R1:W2:Y:S02]  /*5620*/  SYNCS.PHASECHK.TRANS64.TRYWAIT P1, [R13+URZ+0x48], R6 ;  /* 0x000048060d0075a7 */ /* 0x0022a4000802017f */
[----:B--2---:R-:W-:Y:S05]  /*5630*/  @!P1 NANOSLEEP.SYNCS 0x989680 ;  /* 0x009896800000995d */ /* 0x004fea0003900000 */
[----:B------:R-:W2:Y:S02]  /*5640*/  @!P1 SYNCS.PHASECHK.TRANS64 P1, [R13+URZ+0x48], R6 ;  /* 0x000048060d0095a7 */ /* 0x000ea4000802007f */
[----:B--2---:R-:W-:Y:S05]  /*5650*/  @!P1 BRA `(.L_x_76) ;  /* 0xfffffffc00f09947 */ /* 0x004fea000383ffff */
[----:B------:R-:W-:Y:S05]  /*5660*/  BRA `(.L_x_103) ;  /* 0xffffffec004c7947 */ /* 0x000fea000383ffff */
.L_x_85:
[----:B------:R-:W-:Y:S01]  /*5670*/  BSSY B0, `(.L_x_104) ;  /* 0x0000006000007945 */ /* 0x000fe20003800000 */
[----:B------:R-:W-:-:S07]  /*5680*/  IMAD.MOV.U32 R15, RZ, RZ, -0x1 ;  /* 0xffffffffff0f7424 */ /* 0x000fce00078e00ff */
[----:B-----5:R-:W-:Y:S05]  /*5690*/  WARPSYNC.COLLECTIVE R15, `(.L_x_105) ;  /* 0x000000000f0c7348 */ /* 0x020fea0003c00000 */
[----:B------:R-:W-:Y:S02]  /*56a0*/  ELECT P6, UR62, PT ;  /* 0x00000000003e782f */ /* 0x000fe400038c0000 */
[----:B------:R-:W-:Y:S01]  /*56b0*/  MOV R14, UR62 ;  /* 0x0000003e000e7c02 */ /* 0x000fe20008000f00 */
[----:B-----5:R-:W-:Y:S10]  /*56c0*/  ENDCOLLECTIVE ;  /* 0x000000000000791b */ /* 0x020ff40003800000 */
.L_x_105:
[----:B------:R-:W-:Y:S05]  /*56d0*/  BSYNC B0 ;  /* 0x0000000000007941 */ /* 0x000fea0003800000 */
.L_x_104:
[----:B------:R-:W-:Y:S05]  /*56e0*/  BRA `(.L_x_106) ;  /* 0xfffffff400f07947 */ /* 0x000fea000383ffff */
.L_x_89:
[----:B0-----:R0:W1:Y:S02]  /*56f0*/  SYNCS.PHASECHK.TRANS64.TRYWAIT P0, [R7+URZ], R4 ;  /* 0x00000004070075a7 */ /* 0x001064000800017f */
[----:B-1----:R-:W-:Y:S05]  /*5700*/  @!P0 NANOSLEEP.SYNCS 0x989680 ;  /* 0x009896800000895d */ /* 0x002fea0003900000 */
[----:B------:R-:W1:Y:S02]  /*5710*/  @!P0 SYNCS.PHASECHK.TRANS64 P0, [R7+URZ], R4 ;  /* 0x00000004070085a7 */ /* 0x000e64000800007f */
[----:B-1----:R-:W-:Y:S05]  /*5720*/  @!P0 BRA `(.L_x_89) ;  /* 0xfffffffc00f08947 */ /* 0x002fea000383ffff */
[----:B------:R-:W-:Y:S05]  /*5730*/  BRA `(.L_x_107) ;  /* 0xfffffff800307947 */ /* 0x000fea000383ffff */
.L_x_90:
[----:B0-----:R0:W1:Y:S02]  /*5740*/  SYNCS.PHASECHK.TRANS64.TRYWAIT P0, [R8+URZ], R5 ;  /* 0x00000005080075a7 */ /* 0x001064000800017f */
[----:B-1----:R-:W-:Y:S05]  /*5750*/  @!P0 NANOSLEEP.SYNCS 0x989680 ;  /* 0x009896800000895d */ /* 0x002fea0003900000 */
[----:B------:R-:W1:Y:S02]  /*5760*/  @!P0 SYNCS.PHASECHK.TRANS64 P0, [R8+URZ], R5 ;  /* 0x00000005080085a7 */ /* 0x000e64000800007f */
[----:B-1----:R-:W-:Y:S05]  /*5770*/  @!P0 BRA `(.L_x_90) ;  /* 0xfffffffc00f08947 */ /* 0x002fea000383ffff */
[----:B------:R-:W-:Y:S05]  /*5780*/  BRA `(.L_x_108) ;  /* 0xfffffff800407947 */ /* 0x000fea000383ffff */
.L_x_91:
[----:B0-----:R0:W1:Y:S02]  /*5790*/  SYNCS.PHASECHK.TRANS64.TRYWAIT P0, [R9+URZ], R4 ;  /* 0x00000004090075a7 */ /* 0x001064000800017f */
[----:B-1----:R-:W-:Y:S05]  /*57a0*/  @!P0 NANOSLEEP.SYNCS 0x989680 ;  /* 0x009896800000895d */ /* 0x002fea0003900000 */
[----:B------:R-:W1:Y:S02]  /*57b0*/  @!P0 SYNCS.PHASECHK.TRANS64 P0, [R9+URZ], R4 ;  /* 0x00000004090085a7 */ /* 0x000e64000800007f */
[----:B-1----:R-:W-:Y:S05]  /*57c0*/  @!P0 BRA `(.L_x_91) ;  /* 0xfffffffc00f08947 */ /* 0x002fea000383ffff */
[----:B------:R-:W-:Y:S05]  /*57d0*/  BRA `(.L_x_109) ;  /* 0xfffffff800507947 */ /* 0x000fea000383ffff */
.L_x_92:
[----:B0-----:R0:W1:Y:S02]  /*57e0*/  SYNCS.PHASECHK.TRANS64.TRYWAIT P0, [R8+URZ], R5 ;  /* 0x00000005080075a7 */ /* 0x001064000800017f */
[----:B-1----:R-:W-:Y:S05]  /*57f0*/  @!P0 NANOSLEEP.SYNCS 0x989680 ;  /* 0x009896800000895d */ /* 0x002fea0003900000 */
[----:B------:R-:W1:Y:S02]  /*5800*/  @!P0 SYNCS.PHASECHK.TRANS64 P0, [R8+URZ], R5 ;  /* 0x00000005080085a7 */ /* 0x000e64000800007f */
[----:B-1----:R-:W-:Y:S05]  /*5810*/  @!P0 BRA `(.L_x_92) ;  /* 0xfffffffc00f08947 */ /* 0x002fea000383ffff */
[----:B------:R-:W-:Y:S05]  /*5820*/  BRA `(.L_x_110) ;  /* 0xfffffff800607947 */ /* 0x000fea000383ffff */
.L_x_93:
[----:B0-----:R0:W1:Y:S02]  /*5830*/  SYNCS.PHASECHK.TRANS64.TRYWAIT P0, [R9+URZ], R4 ;  /* 0x00000004090075a7 */ /* 0x001064000800017f */
[----:B-1----:R-:W-:Y:S05]  /*5840*/  @!P0 NANOSLEEP.SYNCS 0x989680 ;  /* 0x009896800000895d */ /* 0x002fea0003900000 */
[----:B------:R-:W1:Y:S02]  /*5850*/  @!P0 SYNCS.PHASECHK.TRANS64 P0, [R9+URZ], R4 ;  /* 0x00000004090085a7 */ /* 0x000e64000800007f */
[----:B-1----:R-:W-:Y:S05]  /*5860*/  @!P0 BRA `(.L_x_93) ;  /* 0xfffffffc00f08947 */ /* 0x002fea000383ffff */
[----:B------:R-:W-:Y:S05]  /*5870*/  BRA `(.L_x_111) ;  /* 0xfffffff800707947 */ /* 0x000fea000383ffff */
.L_x_94:
[----:B0-----:R0:W1:Y:S02]  /*5880*/  SYNCS.PHASECHK.TRANS64.TRYWAIT P0, [R8+URZ], R5 ;  /* 0x00000005080075a7 */ /* 0x001064000800017f */
[----:B-1----:R-:W-:Y:S05]  /*5890*/  @!P0 NANOSLEEP.SYNCS 0x989680 ;  /* 0x009896800000895d */ /* 0x002fea0003900000 */
[----:B------:R-:W1:Y:S02]  /*58a0*/  @!P0 SYNCS.PHASECHK.TRANS64 P0, [R8+URZ], R5 ;  /* 0x00000005080085a7 */ /* 0x000e64000800007f */
[----:B-1----:R-:W-:Y:S05]  /*58b0*/  @!P0 BRA `(.L_x_94) ;  /* 0xfffffffc00f08947 */ /* 0x002fea000383ffff */
[----:B------:R-:W-:Y:S05]  /*58c0*/  BRA `(.L_x_112) ;  /* 0xfffffff800807947 */ /* 0x000fea000383ffff */
.L_x_95:
[----:B0-----:R0:W1:Y:S02]  /*58d0*/  SYNCS.PHASECHK.TRANS64.TRYWAIT P0, [R9+URZ], R4 ;  /* 0x00000004090075a7 */ /* 0x001064000800017f */
[----:B-1----:R-:W-:Y:S05]  /*58e0*/  @!P0 NANOSLEEP.SYNCS 0x989680 ;  /* 0x009896800000895d */ /* 0x002fea0003900000 */
[----:B------:R-:W1:Y:S02]  /*58f0*/  @!P0 SYNCS.PHASECHK.TRANS64 P0, [R9+URZ], R4 ;  /* 0x00000004090085a7 */ /* 0x000e64000800007f */
[----:B-1----:R-:W-:Y:S05]  /*5900*/  @!P0 BRA `(.L_x_95) ;  /* 0xfffffffc00f08947 */ /* 0x002fea000383ffff */
[----:B------:R-:W-:Y:S05]  /*5910*/  BRA `(.L_x_113) ;  /* 0xfffffff800907947 */ /* 0x000fea000383ffff */
.L_x_96:
[----:B0-----:R0:W1:Y:S02]  /*5920*/  SYNCS.PHASECHK.TRANS64.TRYWAIT P0, [R6+URZ], R5 ;  /* 0x00000005060075a7 */ /* 0x001064000800017f */
[----:B-1----:R-:W-:Y:S05]  /*5930*/  @!P0 NANOSLEEP.SYNCS 0x989680 ;  /* 0x009896800000895d */ /* 0x002fea0003900000 */
[----:B------:R-:W1:Y:S02]  /*5940*/  @!P0 SYNCS.PHASECHK.TRANS64 P0, [R6+URZ], R5 ;  /* 0x00000005060085a7 */ /* 0x000e64000800007f */
[----:B-1----:R-:W-:Y:S05]  /*5950*/  @!P0 BRA `(.L_x_96) ;  /* 0xfffffffc00f08947 */ /* 0x002fea000383ffff */
[----:B------:R-:W-:Y:S05]  /*5960*/  BRA `(.L_x_114) ;  /* 0xfffffff800987947 */ /* 0x000fea000383ffff */
.L_x_115:
[----:B------:R-:W-:-:S00]  /*5970*/  BRA `(.L_x_115) ;  /* 0xfffffffc00fc7947 */ /* 0x000fc0000383ffff */
[----:B------:R-:W-:-:S00]  /*5980*/  NOP ;  /* 0x0000000000007918 */ /* 0x000fc00000000000 */
[----:B------:R-:W-:-:S00]  /*5990*/  NOP ;  /* 0x0000000000007918 */ /* 0x000fc00000000000 */
[----:B------:R-:W-:-:S00]  /*59a0*/  NOP ;  /* 0x0000000000007918 */ /* 0x000fc00000000000 */
[----:B------:R-:W-:-:S00]  /*59b0*/  NOP ;  /* 0x0000000000007918 */ /* 0x000fc00000000000 */
[----:B------:R-:W-:-:S00]  /*59c0*/  NOP ;  /* 0x0000000000007918 */ /* 0x000fc00000000000 */
[----:B------:R-:W-:-:S00]  /*59d0*/  NOP ;  /* 0x0000000000007918 */ /* 0x000fc00000000000 */
[----:B------:R-:W-:-:S00]  /*59e0*/  NOP ;  /* 0x0000000000007918 */ /* 0x000fc00000000000 */
[----:B------:R-:W-:-:S00]  /*59f0*/  NOP ;  /* 0x0000000000007918 */ /* 0x000fc00000000000 */
.L_x_116:


//--------------------- .nv.global.init           --------------------------
	.section	.nv.global.init,"aw",@progbits
.nv.global.init:
	.type		$str$22,@object
	.size		$str$22,($str$23 - $str$22)
$str$22:
        /*0000*/ 	.byte	0x6b, 0x5f, 0x74, 0x69, 0x6c, 0x65, 0x5f, 0x63, 0x6f, 0x75, 0x6e, 0x74, 0x20, 0x3e, 0x3d, 0x20
        /*0010*/ 	.byte	0x31, 0x00
	.type		$str$23,@object
	.size		$str$23,(__unnamed_1 - $str$23)
$str$23:
        /*0012*/ 	.byte	0x2f, 0x74, 0x6d, 0x70, 0x2f, 0x63, 0x75, 0x74, 0x6c, 0x61, 0x73, 0x73, 0x5f, 0x73, 0x77, 0x65
        /*0022*/ 	.byte	0x65, 0x70, 0x5f, 0x73, 0x72, 0x63, 0x2f, 0x69, 0x6e, 0x63, 0x6c, 0x75, 0x64, 0x65, 0x2f, 0x63
        /*0032*/ 	.byte	0x75, 0x74, 0x6c, 0x61, 0x73, 0x73, 0x2f, 0x67, 0x65, 0x6d, 0x6d, 0x2f, 0x63, 0x6f, 0x6c, 0x6c
        /*0042*/ 	.byte	0x65, 0x63, 0x74, 0x69, 0x76, 0x65, 0x2f, 0x73, 0x6d, 0x39, 0x30, 0x5f, 0x6d, 0x6d, 0x61, 0x5f
        /*0052*/ 	.byte	0x74, 0x6d, 0x61, 0x5f, 0x67, 0x6d, 0x6d, 0x61, 0x5f, 0x73, 0x73, 0x5f, 0x77, 0x61, 0x72, 0x70
        /*0062*/ 	.byte	0x73, 0x70, 0x65, 0x63, 0x69, 0x61, 0x6c, 0x69, 0x7a, 0x65, 0x64, 0x2e, 0x68, 0x70, 0x70, 0x00
	.type		__unnamed_1,@object
	.size		__unnamed_1,(.L_0 - __unnamed_1)
__unnamed_1:
        /*0072*/ 	.byte	0x76, 0x6f, 0x69, 0x64, 0x20, 0x63, 0x75, 0x74, 0x6c, 0x61, 0x73, 0x73, 0x3a, 0x3a, 0x67, 0x65
        /* <DEDUP_REMOVED lines=180> */
        /*0bc2*/ 	.byte	0x64, 0x65, 0x6e, 0x74, 0x69, 0x74, 0x79, 0x5d, 0x00
.L_0:


//--------------------- .nv.shared._ZN7cutlass13device_kernelINS_4gemm6kernel13GemmUniversalIN4cute5tupleIJiiiiEEENS1_10collective13CollectiveMmaINS1_34MainloopSm90TmaGmmaWarpSpecializedILi9ENS5_IJNS4_1CILi2EEENSA_ILi1EEESC_EEENS1_32KernelTmaWarpSpecializedPingpongEEENS5_IJNSA_ILi64EEENSA_ILi32EEENSA_ILi128EEEEEENS_10bfloat16_tENS5_IJlSC_lEEESK_SL_NS4_8TiledMMAINS4_8MMA_AtomIJNS4_4SM904GMMA27MMA_64x32x16_F32BF16BF16_SSILNSP_5MajorE0ELSR_0ELNSP_7ScaleInE1ELSS_1EEEEEENS4_6LayoutINS5_IJSC_SC_SC_EEENS5_IJNSA_ILi0EEESX_SX_EEEEENS5_IJNS4_10UnderscoreES10_S10_EEEEENS4_13SM90_TMA_LOADENS4_14ComposedLayoutINS4_7SwizzleILi3ELi4ELi3EEENS4_18smem_ptr_flag_bitsILi16EEENSV_INS5_IJNSA_ILi8EEESG_EEENS5_IJSG_SC_EEEEEEEvNS4_8identityENS4_23SM90_TMA_LOAD_MULTICASTES1D_vS1E_EENS_8epilogue10collective6detail29Sm90TmaWarpSpecializedAdapterINS1I_15DefaultEpilogueISK_SL_SL_NS1H_6thread17LinearCombinationISK_Li1EffLNS1M_9ScaleType4KindE0ELNS_15FloatRoundStyleE2ESK_EENS1_15EpilogueDefaultEEEEEvvEEEEvNT_6ParamsE --------------------------
	.section	.nv.shared._ZN7cutlass13device_kernelINS_4gemm6kernel13GemmUniversalIN4cute5tupleIJiiiiEEENS1_10collective13CollectiveMmaINS1_34MainloopSm90TmaGmmaWarpSpecializedILi9ENS5_IJNS4_1CILi2EEENSA_ILi1EEESC_EEENS1_32KernelTmaWarpSpecializedPingpongEEENS5_IJNSA_ILi64EEENSA_ILi32EEENSA_ILi128EEEEEENS_10bfloat16_tENS5_IJlSC_lEEESK_SL_NS4_8TiledMMAINS4_8MMA_AtomIJNS4_4SM904GMMA27MMA_64x32x16_F32BF16BF16_SSILNSP_5MajorE0ELSR_0ELNSP_7ScaleInE1ELSS_1EEEEEENS4_6LayoutINS5_IJSC_SC_SC_EEENS5_IJNSA_ILi0EEESX_SX_EEEEENS5_IJNS4_10UnderscoreES10_S10_EEEEENS4_13SM90_TMA_LOADENS4_14ComposedLayoutINS4_7SwizzleILi3ELi4ELi3EEENS4_18smem_ptr_flag_bitsILi16EEENSV_INS5_IJNSA_ILi8EEESG_EEENS5_IJSG_SC_EEEEEEEvNS4_8identityENS4_23SM90_TMA_LOAD_MULTICASTES1D_vS1E_EENS_8epilogue10collective6detail29Sm90TmaWarpSpecializedAdapterINS1I_15DefaultEpilogueISK_SL_SL_NS1H_6thread17LinearCombinationISK_Li1EffLNS1M_9ScaleType4KindE0ELNS_15FloatRoundStyleE2ESK_EENS1_15EpilogueDefaultEEEEEvvEEEEvNT_6ParamsE,"aw",@nobits
	.sectionflags	@""
	.align	16
	.zero		1024


//--------------------- .nv.shared.reserved.0     --------------------------
	.section	.nv.shared.reserved.0,"aw",@nobits
	.weak		__nv_reservedSMEM_offset_0_alias
	.size		__nv_reservedSMEM_offset_0_alias, 0, 0
	.other		__nv_reservedSMEM_offset_0_alias,@"STO_CUDA_RESERVED_SHARED STV_DEFAULT"
__nv_reservedSMEM_offset_0_alias:
	.zero		0


//--------------------- .nv.global                --------------------------
	.section	.nv.global,"aw",@nobits
.nv.global:
	.type		_ZN39_INTERNAL_656720ce_4_k_cu_e9d421f5_85754cute1_E,@object
	.size		_ZN39_INTERNAL_656720ce_4_k_cu_e9d421f5_85754cute1_E,(_ZN39_INTERNAL_656720ce_4_k_cu_e9d421f5_85754cuda3std3__45__cpo6cbeginE - _ZN39_INTERNAL_656720ce_4_k_cu_e9d421f5_85754cute1_E)
_ZN39_INTERNAL_656720ce_4_k_cu_e9d421f5_85754cute1_E:
	.zero		1
	.type		_ZN39_INTERNAL_656720ce_4_k_cu_e9d421f5_85754cuda3std3__45__cpo6cbeginE,@object
	.size		_ZN39_INTERNAL_656720ce_4_k_cu_e9d421f5_85754cuda3std3__45__cpo6cbeginE,(_ZN39_INTERNAL_656720ce_4_k_cu_e9d421f5_85754cuda3std3__48in_placeE - _ZN39_INTERNAL_656720ce_4_k_cu_e9d421f5_85754cuda3std3__45__cpo6cbeginE)
_ZN39_INTERNAL_656720ce_4_k_cu_e9d421f5_85754cuda3std3__45__cpo6cbeginE:
	.zero		1
	.type		_ZN39_INTERNAL_656720ce_4_k_cu_e9d421f5_85754cuda3std3__48in_placeE,@object
	.size		_ZN39_INTERNAL_656720ce_4_k_cu_e9d421f5_85754cuda3std3__48in_placeE,(_ZN39_INTERNAL_656720ce_4_k_cu_e9d421f5_85754cuda3std6ranges3__45__cpo9iter_moveE - _ZN39_INTERNAL_656720ce_4_k_cu_e9d421f5_85754cuda3std3__48in_placeE)
_ZN39_INTERNAL_656720ce_4_k_cu_e9d421f5_85754cuda3std3__48in_placeE:
	.zero		1
	.type		_ZN39_INTERNAL_656720ce_4_k_cu_e9d421f5_85754cuda3std6ranges3__45__cpo9iter_moveE,@object
	.size		_ZN39_INTERNAL_656720ce_4_k_cu_e9d421f5_85754cuda3std6ranges3__45__cpo9iter_moveE,(_ZN39_INTERNAL_656720ce_4_k_cu_e9d421f5_85754cuda3std3__45__cpo5beginE - _ZN39_INTERNAL_656720ce_4_k_cu_e9d421f5_85754cuda3std6ranges3__45__cpo9iter_moveE)
_ZN39_INTERNAL_656720ce_4_k_cu_e9d421f5_85754cuda3std6ranges3__45__cpo9iter_moveE:
	.zero		1
	.type		_ZN39_INTERNAL_656720ce_4_k_cu_e9d421f5_85754cuda3std3__45__cpo5beginE,@object
	.size		_ZN39_INTERNAL_656720ce_4_k_cu_e9d421f5_85754cuda3std3__45__cpo5beginE,(_ZN39_INTERNAL_656720ce_4_k_cu_e9d421f5_85754cuda3std3__441_GLOBAL__N__656720ce_4_k_cu_e9d421f5_85756ignoreE - _ZN39_INTERNAL_656720ce_4_k_cu_e9d421f5_85754cuda3std3__45__cpo5beginE)
_ZN39_INTERNAL_656720ce_4_k_cu_e9d421f5_85754cuda3std3__45__cpo5beginE:
	.zero		1
	.type		_ZN39_INTERNAL_656720ce_4_k_cu_e9d421f5_85754cuda3std3__441_GLOBAL__N__656720ce_4_k_cu_e9d421f5_85756ignoreE,@object
	.size		_ZN39_INTERNAL_656720ce_4_k_cu_e9d421f5_85754cuda3std3__441_GLOBAL__N__656720ce_4_k_cu_e9d421f5_85756ignoreE,(_ZN39_INTERNAL_656720ce_4_k_cu_e9d421f5_85754cute7productE - _ZN39_INTERNAL_656720ce_4_k_cu_e9d421f5_85754cuda3std3__441_GLOBAL__N__656720ce_4_k_cu_e9d421f5_85756ignoreE)
_ZN39_INTERNAL_656720ce_4_k_cu_e9d421f5_85754cuda3std3__441_GLOBAL__N__656720ce_4_k_cu_e9d421f5_85756ignoreE:
	.zero		1
	.type		_ZN39_INTERNAL_656720ce_4_k_cu_e9d421f5_85754cute7productE,@object
	.size		_ZN39_INTERNAL_656720ce_4_k_cu_e9d421f5_85754cute7productE,(_ZN39_INTERNAL_656720ce_4_k_cu_e9d421f5_85754cuda3std3__45__cpo3endE - _ZN39_INTERNAL_656720ce_4_k_cu_e9d421f5_85754cute7productE)
_ZN39_INTERNAL_656720ce_4_k_cu_e9d421f5_85754cute7productE:
	.zero		1
	.type		_ZN39_INTERNAL_656720ce_4_k_cu_e9d421f5_85754cuda3std3__45__cpo3endE,@object
	.size		_ZN39_INTERNAL_656720ce_4_k_cu_e9d421f5_85754cuda3std3__45__cpo3endE,(_ZN39_INTERNAL_656720ce_4_k_cu_e9d421f5_85754cuda3std3__419piecewise_constructE - _ZN39_INTERNAL_656720ce_4_k_cu_e9d421f5_85754cuda3std3__45__cpo3endE)
_ZN39_INTERNAL_656720ce_4_k_cu_e9d421f5_85754cuda3std3__45__cpo3endE:
	.zero		1
	.type		_ZN39_INTERNAL_656720ce_4_k_cu_e9d421f5_85754cuda3std3__419piecewise_constructE,@object
	.size		_ZN39_INTERNAL_656720ce_4_k_cu_e9d421f5_85754cuda3std3__419piecewise_constructE,(_ZN39_INTERNAL_656720ce_4_k_cu_e9d421f5_85754cuda3std3__45__cpo4cendE - _ZN39_INTERNAL_656720ce_4_k_cu_e9d421f5_85754cuda3std3__419piecewise_constructE)
_ZN39_INTERNAL_656720ce_4_k_cu_e9d421f5_85754cuda3std3__419piecewise_constructE:
	.zero		1
	.type		_ZN39_INTERNAL_656720ce_4_k_cu_e9d421f5_85754cuda3std3__45__cpo4cendE,@object
	.size		_ZN39_INTERNAL_656720ce_4_k_cu_e9d421f5_85754cuda3std3__45__cpo4cendE,(_ZN39_INTERNAL_656720ce_4_k_cu_e9d421f5_85754cuda3std6ranges3__45__cpo4swapE - _ZN39_INTERNAL_656720ce_4_k_cu_e9d421f5_85754cuda3std3__45__cpo4cendE)
_ZN39_INTERNAL_656720ce_4_k_cu_e9d421f5_85754cuda3std3__45__cpo4cendE:
	.zero		1
	.type		_ZN39_INTERNAL_656720ce_4_k_cu_e9d421f5_85754cuda3std6ranges3__45__cpo4swapE,@object
	.size		_ZN39_INTERNAL_656720ce_4_k_cu_e9d421f5_85754cuda3std6ranges3__45__cpo4swapE,(.L_8 - _ZN39_INTERNAL_656720ce_4_k_cu_e9d421f5_85754cuda3std6ranges3__45__cpo4swapE)
_ZN39_INTERNAL_656720ce_4_k_cu_e9d421f5_85754cuda3std6ranges3__45__cpo4swapE:
	.zero		1
.L_8:


//--------------------- .nv.constant0._ZN7cutlass13device_kernelINS_4gemm6kernel13GemmUniversalIN4cute5tupleIJiiiiEEENS1_10collective13CollectiveMmaINS1_34MainloopSm90TmaGmmaWarpSpecializedILi9ENS5_IJNS4_1CILi2EEENSA_ILi1EEESC_EEENS1_32KernelTmaWarpSpecializedPingpongEEENS5_IJNSA_ILi64EEENSA_ILi32EEENSA_ILi128EEEEEENS_10bfloat16_tENS5_IJlSC_lEEESK_SL_NS4_8TiledMMAINS4_8MMA_AtomIJNS4_4SM904GMMA27MMA_64x32x16_F32BF16BF16_SSILNSP_5MajorE0ELSR_0ELNSP_7ScaleInE1ELSS_1EEEEEENS4_6LayoutINS5_IJSC_SC_SC_EEENS5_IJNSA_ILi0EEESX_SX_EEEEENS5_IJNS4_10UnderscoreES10_S10_EEEEENS4_13SM90_TMA_LOADENS4_14ComposedLayoutINS4_7SwizzleILi3ELi4ELi3EEENS4_18smem_ptr_flag_bitsILi16EEENSV_INS5_IJNSA_ILi8EEESG_EEENS5_IJSG_SC_EEEEEEEvNS4_8identityENS4_23SM90_TMA_LOAD_MULTICASTES1D_vS1E_EENS_8epilogue10collective6detail29Sm90TmaWarpSpecializedAdapterINS1I_15DefaultEpilogueISK_SL_SL_NS1H_6thread17LinearCombinationISK_Li1EffLNS1M_9ScaleType4KindE0ELNS_15FloatRoundStyleE2ESK_EENS1_15EpilogueDefaultEEEEEvvEEEEvNT_6ParamsE --------------------------
	.section	.nv.constant0._ZN7cutlass13device_kernelINS_4gemm6kernel13GemmUniversalIN4cute5tupleIJiiiiEEENS1_10collective13CollectiveMmaINS1_34MainloopSm90TmaGmmaWarpSpecializedILi9ENS5_IJNS4_1CILi2EEENSA_ILi1EEESC_EEENS1_32KernelTmaWarpSpecializedPingpongEEENS5_IJNSA_ILi64EEENSA_ILi32EEENSA_ILi128EEEEEENS_10bfloat16_tENS5_IJlSC_lEEESK_SL_NS4_8TiledMMAINS4_8MMA_AtomIJNS4_4SM904GMMA27MMA_64x32x16_F32BF16BF16_SSILNSP_5MajorE0ELSR_0ELNSP_7ScaleInE1ELSS_1EEEEEENS4_6LayoutINS5_IJSC_SC_SC_EEENS5_IJNSA_ILi0EEESX_SX_EEEEENS5_IJNS4_10UnderscoreES10_S10_EEEEENS4_13SM90_TMA_LOADENS4_14ComposedLayoutINS4_7SwizzleILi3ELi4ELi3EEENS4_18smem_ptr_flag_bitsILi16EEENSV_INS5_IJNSA_ILi8EEESG_EEENS5_IJSG_SC_EEEEEEEvNS4_8identityENS4_23SM90_TMA_LOAD_MULTICASTES1D_vS1E_EENS_8epilogue10collective6detail29Sm90TmaWarpSpecializedAdapterINS1I_15DefaultEpilogueISK_SL_SL_NS1H_6thread17LinearCombinationISK_Li1EffLNS1M_9ScaleType4KindE0ELNS_15FloatRoundStyleE2ESK_EENS1_15EpilogueDefaultEEEEEvvEEEEvNT_6ParamsE,"a",@progbits
	.sectionflags	@""
	.align	4
.nv.constant0._ZN7cutlass13device_kernelINS_4gemm6kernel13GemmUniversalIN4cute5tupleIJiiiiEEENS1_10collective13CollectiveMmaINS1_34MainloopSm90TmaGmmaWarpSpecializedILi9ENS5_IJNS4_1CILi2EEENSA_ILi1EEESC_EEENS1_32KernelTmaWarpSpecializedPingpongEEENS5_IJNSA_ILi64EEENSA_ILi32EEENSA_ILi128EEEEEENS_10bfloat16_tENS5_IJlSC_lEEESK_SL_NS4_8TiledMMAINS4_8MMA_AtomIJNS4_4SM904GMMA27MMA_64x32x16_F32BF16BF16_SSILNSP_5MajorE0ELSR_0ELNSP_7ScaleInE1ELSS_1EEEEEENS4_6LayoutINS5_IJSC_SC_SC_EEENS5_IJNSA_ILi0EEESX_SX_EEEEENS5_IJNS4_10UnderscoreES10_S10_EEEEENS4_13SM90_TMA_LOADENS4_14ComposedLayoutINS4_7SwizzleILi3ELi4ELi3EEENS4_18smem_ptr_flag_bitsILi16EEENSV_INS5_IJNSA_ILi8EEESG_EEENS5_IJSG_SC_EEEEEEEvNS4_8identityENS4_23SM90_TMA_LOAD_MULTICASTES1D_vS1E_EENS_8epilogue10collective6detail29Sm90TmaWarpSpecializedAdapterINS1I_15DefaultEpilogueISK_SL_SL_NS1H_6thread17LinearCombinationISK_Li1EffLNS1M_9ScaleType4KindE0ELNS_15FloatRoundStyleE2ESK_EENS1_15EpilogueDefaultEEEEEvvEEEEvNT_6ParamsE:
	.zero		1664


//--------------------- SYMBOLS --------------------------

	.type		.nv.reservedSmem.offset0,@object
	.size		.nv.reservedSmem.offset0,0x4
	.type		__assertfail,@function
